//
// Generated by NVIDIA NVVM Compiler
//
// Compiler Build ID: CL-36424714
// Cuda compilation tools, release 13.0, V13.0.88
// Based on NVVM 20.0.0
//

.version 9.0
.target sm_100
.address_size 64

	// .globl	_Z13minimaxKernelPiiiPd
.extern .func  (.param .b64 func_retval0) malloc
(
	.param .b64 malloc_param_0
)
;
// _ZZ13minimaxKernelPiiiPdE5score has been demoted
// _ZZ13minimaxKernelPiiiPdE4step has been demoted

.visible .entry _Z13minimaxKernelPiiiPd(
	.param .u64 .ptr .align 1 _Z13minimaxKernelPiiiPd_param_0,
	.param .u32 _Z13minimaxKernelPiiiPd_param_1,
	.param .u32 _Z13minimaxKernelPiiiPd_param_2,
	.param .u64 .ptr .align 1 _Z13minimaxKernelPiiiPd_param_3
)
{
	.reg .pred 	%p<89>;
	.reg .b32 	%r<181>;
	.reg .b64 	%rd<102>;
	.reg .b64 	%fd<111>;
	// demoted variable
	.shared .align 8 .u64 _ZZ13minimaxKernelPiiiPdE5score;
	// demoted variable
	.shared .align 8 .u64 _ZZ13minimaxKernelPiiiPdE4step;
	ld.param.u64 	%rd31, [_Z13minimaxKernelPiiiPd_param_0];
	ld.param.u32 	%r69, [_Z13minimaxKernelPiiiPd_param_1];
	ld.param.u32 	%r70, [_Z13minimaxKernelPiiiPd_param_2];
	cvta.to.global.u64 	%rd1, %rd31;
	mov.u32 	%r1, %tid.x;
	setp.ne.s32 	%p1, %r1, 0;
	@%p1 bra 	$L__BB0_2;
	mul.lo.s32 	%r71, %r69, %r69;
	mul.wide.u32 	%rd32, %r71, 8;
	{ // callseq 0, 0
	.param .b64 param0;
	st.param.b64 	[param0], %rd32;
	.param .b64 retval0;
	call.uni (retval0), 
	malloc, 
	(
	param0
	);
	ld.param.b64 	%rd33, [retval0];
	} // callseq 0
	st.shared.u64 	[_ZZ13minimaxKernelPiiiPdE5score], %rd33;
	mul.wide.u32 	%rd35, %r71, 4;
	{ // callseq 1, 0
	.param .b64 param0;
	st.param.b64 	[param0], %rd35;
	.param .b64 retval0;
	call.uni (retval0), 
	malloc, 
	(
	param0
	);
	ld.param.b64 	%rd36, [retval0];
	} // callseq 1
	st.shared.u64 	[_ZZ13minimaxKernelPiiiPdE4step], %rd36;
$L__BB0_2:
	mov.u32 	%r2, %ctaid.x;
	mul.lo.s32 	%r73, %r69, %r2;
	mul.lo.s32 	%r3, %r73, %r69;
	mov.u32 	%r74, %tid.y;
	mad.lo.s32 	%r4, %r69, %r1, %r74;
	add.s32 	%r75, %r4, %r3;
	mul.wide.u32 	%rd38, %r75, 4;
	add.s64 	%rd39, %rd1, %rd38;
	ld.global.u32 	%r76, [%rd39];
	setp.ne.s32 	%p2, %r76, 0;
	mov.f64 	%fd96, 0d0000000000000000;
	mov.b32 	%r179, -1;
	@%p2 bra 	$L__BB0_66;
	cvt.s64.s32 	%rd2, %r69;
	mul.wide.s32 	%rd40, %r69, %r69;
	shl.b64 	%rd3, %rd40, 2;
	{ // callseq 2, 0
	.param .b64 param0;
	st.param.b64 	[param0], %rd3;
	.param .b64 retval0;
	call.uni (retval0), 
	malloc, 
	(
	param0
	);
	ld.param.b64 	%rd41, [retval0];
	} // callseq 2
	mul.lo.s32 	%r5, %r69, %r69;
	setp.eq.s32 	%p3, %r69, 0;
	@%p3 bra 	$L__BB0_9;
	max.u32 	%r6, %r5, 1;
	setp.lt.u32 	%p4, %r5, 4;
	mov.b32 	%r162, 0;
	@%p4 bra 	$L__BB0_7;
	and.b32  	%r162, %r6, -4;
	neg.s32 	%r161, %r162;
	add.s64 	%rd94, %rd41, 8;
	add.s32 	%r160, %r3, 3;
$L__BB0_6:
	add.s32 	%r78, %r160, -2;
	add.s32 	%r79, %r160, -3;
	mul.wide.u32 	%rd42, %r79, 4;
	add.s64 	%rd43, %rd1, %rd42;
	ld.global.u32 	%r80, [%rd43];
	st.u32 	[%rd94+-8], %r80;
	mul.wide.u32 	%rd44, %r78, 4;
	add.s64 	%rd45, %rd1, %rd44;
	ld.global.u32 	%r81, [%rd45];
	st.u32 	[%rd94+-4], %r81;
	add.s32 	%r82, %r160, -1;
	mul.wide.u32 	%rd46, %r82, 4;
	add.s64 	%rd47, %rd1, %rd46;
	ld.global.u32 	%r83, [%rd47];
	st.u32 	[%rd94], %r83;
	mul.wide.u32 	%rd48, %r160, 4;
	add.s64 	%rd49, %rd1, %rd48;
	ld.global.u32 	%r84, [%rd49];
	st.u32 	[%rd94+4], %r84;
	add.s32 	%r161, %r161, 4;
	add.s64 	%rd94, %rd94, 16;
	add.s32 	%r160, %r160, 4;
	setp.ne.s32 	%p5, %r161, 0;
	@%p5 bra 	$L__BB0_6;
$L__BB0_7:
	and.b32  	%r85, %r6, 1;
	setp.eq.b32 	%p6, %r85, 1;
	not.pred 	%p7, %p6;
	@%p7 bra 	$L__BB0_9;
	add.s32 	%r86, %r162, %r3;
	mul.wide.u32 	%rd50, %r86, 4;
	add.s64 	%rd51, %rd1, %rd50;
	ld.global.u32 	%r87, [%rd51];
	mul.wide.u32 	%rd52, %r162, 4;
	add.s64 	%rd53, %rd41, %rd52;
	st.u32 	[%rd53], %r87;
$L__BB0_9:
	mul.wide.s32 	%rd54, %r4, 4;
	add.s64 	%rd55, %rd41, %rd54;
	st.u32 	[%rd55], %r70;
	setp.eq.s32 	%p8, %r70, 1;
	selp.b32 	%r15, 2, 1, %p8;
	setp.lt.s32 	%p9, %r69, 1;
	@%p9 bra 	$L__BB0_18;
	mov.b32 	%r163, 0;
$L__BB0_11:
	mul.lo.s32 	%r17, %r163, %r69;
	mul.wide.u32 	%rd56, %r17, 4;
	add.s64 	%rd57, %rd41, %rd56;
	ld.u32 	%r170, [%rd57];
	mov.b32 	%r164, 0;
	bra.uni 	$L__BB0_13;
$L__BB0_12:
	add.s32 	%r164, %r164, 1;
	setp.eq.s32 	%p30, %r164, %r69;
	@%p30 bra 	$L__BB0_39;
$L__BB0_13:
	add.s32 	%r90, %r164, %r17;
	mul.wide.u32 	%rd58, %r90, 4;
	add.s64 	%rd59, %rd41, %rd58;
	ld.u32 	%r91, [%rd59];
	setp.eq.s32 	%p10, %r91, %r170;
	@%p10 bra 	$L__BB0_12;
	mul.wide.u32 	%rd60, %r163, 4;
	add.s64 	%rd61, %rd41, %rd60;
	ld.u32 	%r170, [%rd61];
	mov.b32 	%r165, 0;
	bra.uni 	$L__BB0_16;
$L__BB0_15:
	add.s32 	%r165, %r165, 1;
	setp.eq.s32 	%p29, %r165, %r69;
	@%p29 bra 	$L__BB0_39;
$L__BB0_16:
	mad.lo.s32 	%r93, %r165, %r69, %r163;
	mul.wide.u32 	%rd62, %r93, 4;
	add.s64 	%rd63, %rd41, %rd62;
	ld.u32 	%r94, [%rd63];
	setp.eq.s32 	%p11, %r94, %r170;
	@%p11 bra 	$L__BB0_15;
	add.s32 	%r163, %r163, 1;
	setp.ne.s32 	%p12, %r163, %r69;
	@%p12 bra 	$L__BB0_11;
$L__BB0_18:
	setp.eq.s32 	%p13, %r69, 0;
	{ // callseq 3, 0
	.param .b64 param0;
	st.param.b64 	[param0], %rd3;
	.param .b64 retval0;
	call.uni (retval0), 
	malloc, 
	(
	param0
	);
	ld.param.b64 	%rd64, [retval0];
	} // callseq 3
	@%p13 bra 	$L__BB0_25;
	max.u32 	%r25, %r5, 1;
	setp.lt.u32 	%p14, %r5, 4;
	mov.b64 	%rd97, 0;
	@%p14 bra 	$L__BB0_23;
	and.b32  	%r95, %r25, -4;
	neg.s32 	%r166, %r95;
	add.s64 	%rd96, %rd41, 8;
	add.s64 	%rd95, %rd64, 8;
$L__BB0_21:
	ld.u32 	%r96, [%rd96+-8];
	st.u32 	[%rd95+-8], %r96;
	ld.u32 	%r97, [%rd96+-4];
	st.u32 	[%rd95+-4], %r97;
	ld.u32 	%r98, [%rd96];
	st.u32 	[%rd95], %r98;
	ld.u32 	%r99, [%rd96+4];
	st.u32 	[%rd95+4], %r99;
	add.s32 	%r166, %r166, 4;
	add.s64 	%rd96, %rd96, 16;
	add.s64 	%rd95, %rd95, 16;
	setp.ne.s32 	%p15, %r166, 0;
	@%p15 bra 	$L__BB0_21;
	cvt.u64.u32 	%rd97, %r95;
$L__BB0_23:
	and.b32  	%r101, %r25, 1;
	setp.eq.b32 	%p16, %r101, 1;
	not.pred 	%p17, %p16;
	@%p17 bra 	$L__BB0_25;
	shl.b64 	%rd66, %rd97, 2;
	add.s64 	%rd67, %rd41, %rd66;
	ld.u32 	%r102, [%rd67];
	add.s64 	%rd68, %rd64, %rd66;
	st.u32 	[%rd68], %r102;
$L__BB0_25:
	ld.u32 	%r170, [%rd41];
	setp.eq.s32 	%p18, %r170, 0;
	@%p18 bra 	$L__BB0_30;
	setp.lt.s32 	%p19, %r69, 1;
	@%p19 bra 	$L__BB0_39;
	mov.b32 	%r167, 0;
	bra.uni 	$L__BB0_29;
$L__BB0_28:
	add.s32 	%r167, %r167, 1;
	setp.eq.s32 	%p21, %r167, %r69;
	@%p21 bra 	$L__BB0_39;
$L__BB0_29:
	mad.lo.s32 	%r104, %r167, %r69, %r167;
	mul.wide.u32 	%rd69, %r104, 4;
	add.s64 	%rd70, %rd41, %rd69;
	ld.u32 	%r105, [%rd70];
	setp.eq.s32 	%p20, %r105, %r170;
	@%p20 bra 	$L__BB0_28;
$L__BB0_30:
	shl.b64 	%rd71, %rd2, 2;
	add.s64 	%rd72, %rd41, %rd71;
	ld.u32 	%r170, [%rd72+-4];
	setp.eq.s32 	%p22, %r170, 0;
	@%p22 bra 	$L__BB0_35;
	setp.lt.s32 	%p23, %r69, 1;
	@%p23 bra 	$L__BB0_39;
	mov.b32 	%r168, 0;
	bra.uni 	$L__BB0_34;
$L__BB0_33:
	add.s32 	%r168, %r168, 1;
	setp.eq.s32 	%p25, %r168, %r69;
	@%p25 bra 	$L__BB0_39;
$L__BB0_34:
	not.b32 	%r107, %r168;
	add.s32 	%r108, %r69, %r107;
	mad.lo.s32 	%r109, %r168, %r69, %r108;
	mul.wide.s32 	%rd73, %r109, 4;
	add.s64 	%rd74, %rd41, %rd73;
	ld.u32 	%r110, [%rd74];
	setp.eq.s32 	%p24, %r110, %r170;
	@%p24 bra 	$L__BB0_33;
$L__BB0_35:
	setp.eq.s32 	%p26, %r69, 0;
	mov.u32 	%r179, %r4;
	@%p26 bra 	$L__BB0_66;
	max.u32 	%r35, %r5, 1;
	mov.b32 	%r169, 0;
	bra.uni 	$L__BB0_38;
$L__BB0_37:
	add.s32 	%r169, %r169, 1;
	setp.eq.s32 	%p28, %r169, %r35;
	mov.u32 	%r179, %r4;
	@%p28 bra 	$L__BB0_66;
$L__BB0_38:
	mul.wide.u32 	%rd75, %r169, 4;
	add.s64 	%rd76, %rd41, %rd75;
	ld.u32 	%r112, [%rd76];
	setp.eq.s32 	%p27, %r112, 0;
	@%p27 bra 	$L__BB0_41;
	bra.uni 	$L__BB0_37;
$L__BB0_39:
	add.s32 	%r113, %r170, -1;
	setp.lt.u32 	%p31, %r113, 2;
	@%p31 bra 	$L__BB0_90;
	setp.eq.s32 	%p32, %r170, 3;
	mov.u32 	%r179, %r4;
	@%p32 bra 	$L__BB0_66;
$L__BB0_41:
	setp.eq.s32 	%p34, %r69, 0;
	add.s32 	%r39, %r69, -1;
	shr.u32 	%r114, %r39, 31;
	add.s32 	%r115, %r39, %r114;
	shr.s32 	%r40, %r115, 1;
	shr.u32 	%r116, %r69, 31;
	add.s32 	%r117, %r69, %r116;
	shr.s32 	%r118, %r117, 1;
	cvt.rn.f64.s32 	%fd40, %r118;
	mul.f64 	%fd41, %fd40, %fd40;
	fma.rn.f64 	%fd42, %fd40, %fd40, %fd41;
	sqrt.rn.f64 	%fd2, %fd42;
	mov.u32 	%r179, %r4;
	@%p34 bra 	$L__BB0_66;
	sub.s32 	%r41, %r5, %r69;
	mul.f64 	%fd3, %fd2, 0d3FE6666666666666;
	max.u32 	%r42, %r5, 1;
	setp.lt.u32 	%p35, %r5, 4;
	mov.f64 	%fd96, 0d0000000000000000;
	mov.b32 	%r178, 0;
	@%p35 bra 	$L__BB0_61;
	and.b32  	%r122, %r42, -4;
	neg.s32 	%r177, %r122;
	add.s32 	%r176, %r69, -2;
	add.s32 	%r175, %r5, -2;
	add.s32 	%r174, %r41, -1;
	sub.s32 	%r172, 3, %r41;
	add.s64 	%rd98, %rd41, 8;
	mov.f64 	%fd96, 0d0000000000000000;
	mov.b32 	%r173, 2;
	mov.b32 	%r171, -2;
$L__BB0_44:
	ld.u32 	%r123, [%rd98+-8];
	setp.ne.s32 	%p36, %r123, %r15;
	@%p36 bra 	$L__BB0_48;
	setp.ne.s32 	%p37, %r171, -2;
	setp.ne.s32 	%p38, %r176, -1;
	and.pred  	%p39, %p37, %p38;
	setp.ne.s32 	%p40, %r175, -1;
	and.pred  	%p41, %p39, %p40;
	setp.ne.s32 	%p42, %r172, 3;
	and.pred  	%p43, %p41, %p42;
	@%p43 bra 	$L__BB0_47;
	add.f64 	%fd96, %fd3, %fd96;
	bra.uni 	$L__BB0_48;
$L__BB0_47:
	add.s32 	%r124, %r173, -2;
	div.s32 	%r125, %r124, %r69;
	cvt.rn.f64.s32 	%fd46, %r125;
	mul.lo.s32 	%r126, %r125, %r69;
	sub.s32 	%r127, %r124, %r126;
	cvt.rn.f64.u32 	%fd47, %r127;
	add.f64 	%fd48, %fd2, %fd96;
	cvt.rn.f64.s32 	%fd49, %r40;
	sub.f64 	%fd50, %fd46, %fd49;
	sub.f64 	%fd51, %fd47, %fd49;
	mul.f64 	%fd52, %fd51, %fd51;
	fma.rn.f64 	%fd53, %fd50, %fd50, %fd52;
	sqrt.rn.f64 	%fd54, %fd53;
	sub.f64 	%fd96, %fd48, %fd54;
$L__BB0_48:
	ld.u32 	%r128, [%rd98+-4];
	setp.ne.s32 	%p44, %r128, %r15;
	@%p44 bra 	$L__BB0_52;
	setp.eq.s32 	%p45, %r176, 0;
	setp.eq.s32 	%p46, %r175, 0;
	or.pred  	%p47, %p45, %p46;
	setp.eq.s32 	%p48, %r174, 0;
	or.pred  	%p49, %p47, %p48;
	@%p49 bra 	$L__BB0_51;
	add.s32 	%r129, %r173, -1;
	div.s32 	%r130, %r129, %r69;
	cvt.rn.f64.s32 	%fd55, %r130;
	mul.lo.s32 	%r131, %r130, %r69;
	sub.s32 	%r132, %r129, %r131;
	cvt.rn.f64.u32 	%fd56, %r132;
	add.f64 	%fd57, %fd2, %fd96;
	cvt.rn.f64.s32 	%fd58, %r40;
	sub.f64 	%fd59, %fd55, %fd58;
	sub.f64 	%fd60, %fd56, %fd58;
	mul.f64 	%fd61, %fd60, %fd60;
	fma.rn.f64 	%fd62, %fd59, %fd59, %fd61;
	sqrt.rn.f64 	%fd63, %fd62;
	sub.f64 	%fd96, %fd57, %fd63;
	bra.uni 	$L__BB0_52;
$L__BB0_51:
	add.f64 	%fd96, %fd3, %fd96;
$L__BB0_52:
	ld.u32 	%r133, [%rd98];
	setp.ne.s32 	%p50, %r133, %r15;
	@%p50 bra 	$L__BB0_56;
	setp.eq.s32 	%p51, %r176, 1;
	setp.eq.s32 	%p52, %r175, 1;
	or.pred  	%p53, %p51, %p52;
	setp.eq.s32 	%p54, %r172, 1;
	or.pred  	%p55, %p53, %p54;
	@%p55 bra 	$L__BB0_55;
	div.s32 	%r134, %r173, %r69;
	cvt.rn.f64.s32 	%fd64, %r134;
	mul.lo.s32 	%r135, %r134, %r69;
	sub.s32 	%r136, %r173, %r135;
	cvt.rn.f64.u32 	%fd65, %r136;
	add.f64 	%fd66, %fd2, %fd96;
	cvt.rn.f64.s32 	%fd67, %r40;
	sub.f64 	%fd68, %fd64, %fd67;
	sub.f64 	%fd69, %fd65, %fd67;
	mul.f64 	%fd70, %fd69, %fd69;
	fma.rn.f64 	%fd71, %fd68, %fd68, %fd70;
	sqrt.rn.f64 	%fd72, %fd71;
	sub.f64 	%fd96, %fd66, %fd72;
	bra.uni 	$L__BB0_56;
$L__BB0_55:
	add.f64 	%fd96, %fd3, %fd96;
$L__BB0_56:
	ld.u32 	%r137, [%rd98+4];
	setp.ne.s32 	%p56, %r137, %r15;
	@%p56 bra 	$L__BB0_60;
	setp.eq.s32 	%p57, %r176, 2;
	setp.eq.s32 	%p58, %r175, 2;
	or.pred  	%p59, %p57, %p58;
	setp.eq.s32 	%p60, %r174, 2;
	or.pred  	%p61, %p59, %p60;
	@%p61 bra 	$L__BB0_59;
	add.s32 	%r138, %r173, 1;
	div.s32 	%r139, %r138, %r69;
	cvt.rn.f64.s32 	%fd73, %r139;
	mul.lo.s32 	%r140, %r139, %r69;
	sub.s32 	%r141, %r138, %r140;
	cvt.rn.f64.u32 	%fd74, %r141;
	add.f64 	%fd75, %fd2, %fd96;
	cvt.rn.f64.s32 	%fd76, %r40;
	sub.f64 	%fd77, %fd73, %fd76;
	sub.f64 	%fd78, %fd74, %fd76;
	mul.f64 	%fd79, %fd78, %fd78;
	fma.rn.f64 	%fd80, %fd77, %fd77, %fd79;
	sqrt.rn.f64 	%fd81, %fd80;
	sub.f64 	%fd96, %fd75, %fd81;
	bra.uni 	$L__BB0_60;
$L__BB0_59:
	add.f64 	%fd96, %fd3, %fd96;
$L__BB0_60:
	and.b32  	%r178, %r42, -4;
	add.s32 	%r177, %r177, 4;
	add.s32 	%r176, %r176, -4;
	add.s32 	%r175, %r175, -4;
	add.s32 	%r174, %r174, -4;
	add.s32 	%r173, %r173, 4;
	add.s32 	%r172, %r172, 4;
	add.s32 	%r171, %r171, -4;
	add.s64 	%rd98, %rd98, 16;
	setp.ne.s32 	%p62, %r177, 0;
	@%p62 bra 	$L__BB0_44;
$L__BB0_61:
	and.b32  	%r142, %r42, 1;
	setp.eq.b32 	%p63, %r142, 1;
	not.pred 	%p64, %p63;
	mov.u32 	%r179, %r4;
	@%p64 bra 	$L__BB0_66;
	mul.wide.u32 	%rd77, %r178, 4;
	add.s64 	%rd78, %rd41, %rd77;
	ld.u32 	%r143, [%rd78];
	setp.ne.s32 	%p65, %r143, %r15;
	mov.u32 	%r179, %r4;
	@%p65 bra 	$L__BB0_66;
	setp.eq.s32 	%p66, %r178, 0;
	setp.eq.s32 	%p67, %r178, %r39;
	or.pred  	%p68, %p66, %p67;
	add.s32 	%r144, %r5, -1;
	setp.eq.s32 	%p69, %r178, %r144;
	or.pred  	%p70, %p68, %p69;
	sub.s32 	%r145, %r5, %r69;
	setp.eq.s32 	%p71, %r178, %r145;
	or.pred  	%p72, %p70, %p71;
	@%p72 bra 	$L__BB0_65;
	div.s32 	%r146, %r178, %r69;
	cvt.rn.f64.s32 	%fd82, %r146;
	mul.lo.s32 	%r147, %r146, %r69;
	sub.s32 	%r148, %r178, %r147;
	cvt.rn.f64.u32 	%fd83, %r148;
	add.f64 	%fd84, %fd2, %fd96;
	cvt.rn.f64.s32 	%fd85, %r40;
	sub.f64 	%fd86, %fd82, %fd85;
	sub.f64 	%fd87, %fd83, %fd85;
	mul.f64 	%fd88, %fd87, %fd87;
	fma.rn.f64 	%fd89, %fd86, %fd86, %fd88;
	sqrt.rn.f64 	%fd90, %fd89;
	sub.f64 	%fd96, %fd84, %fd90;
	mov.u32 	%r179, %r4;
	bra.uni 	$L__BB0_66;
$L__BB0_65:
	add.f64 	%fd96, %fd3, %fd96;
	mov.u32 	%r179, %r4;
$L__BB0_66:
	bar.sync 	0;
	ld.shared.u64 	%rd79, [_ZZ13minimaxKernelPiiiPdE5score];
	mul.wide.u32 	%rd80, %r4, 8;
	add.s64 	%rd81, %rd79, %rd80;
	st.f64 	[%rd81], %fd96;
	ld.shared.u64 	%rd82, [_ZZ13minimaxKernelPiiiPdE4step];
	mul.wide.u32 	%rd83, %r4, 4;
	add.s64 	%rd84, %rd82, %rd83;
	st.u32 	[%rd84], %r179;
	bar.sync 	0;
	mov.u32 	%r149, %tid.y;
	or.b32  	%r150, %r1, %r149;
	setp.ne.s32 	%p73, %r150, 0;
	@%p73 bra 	$L__BB0_89;
	setp.eq.s32 	%p74, %r69, 0;
	mov.f64 	%fd105, 0dC0C3880000000000;
	@%p74 bra 	$L__BB0_88;
	mul.lo.s32 	%r151, %r69, %r69;
	ld.shared.u64 	%rd20, [_ZZ13minimaxKernelPiiiPdE4step];
	ld.shared.u64 	%rd21, [_ZZ13minimaxKernelPiiiPdE5score];
	max.u32 	%r65, %r151, 1;
	setp.lt.u32 	%p75, %r151, 4;
	mov.f64 	%fd105, 0dC0C3880000000000;
	mov.b64 	%rd101, 0;
	@%p75 bra 	$L__BB0_84;
	and.b32  	%r152, %r65, -4;
	neg.s32 	%r180, %r152;
	add.s64 	%rd100, %rd20, 8;
	add.s64 	%rd99, %rd21, 16;
	mov.f64 	%fd105, 0dC0C3880000000000;
$L__BB0_70:
	ld.u32 	%r153, [%rd100+-8];
	setp.eq.s32 	%p76, %r153, -1;
	@%p76 bra 	$L__BB0_73;
	ld.f64 	%fd23, [%rd99+-16];
	setp.leu.f64 	%p77, %fd23, %fd105;
	@%p77 bra 	$L__BB0_73;
	mov.f64 	%fd105, %fd23;
$L__BB0_73:
	ld.u32 	%r154, [%rd100+-4];
	setp.eq.s32 	%p78, %r154, -1;
	@%p78 bra 	$L__BB0_76;
	ld.f64 	%fd25, [%rd99+-8];
	setp.leu.f64 	%p79, %fd25, %fd105;
	@%p79 bra 	$L__BB0_76;
	mov.f64 	%fd105, %fd25;
$L__BB0_76:
	ld.u32 	%r155, [%rd100];
	setp.eq.s32 	%p80, %r155, -1;
	@%p80 bra 	$L__BB0_79;
	ld.f64 	%fd27, [%rd99];
	setp.leu.f64 	%p81, %fd27, %fd105;
	@%p81 bra 	$L__BB0_79;
	mov.f64 	%fd105, %fd27;
$L__BB0_79:
	ld.u32 	%r156, [%rd100+4];
	setp.eq.s32 	%p82, %r156, -1;
	@%p82 bra 	$L__BB0_82;
	ld.f64 	%fd29, [%rd99+8];
	setp.leu.f64 	%p83, %fd29, %fd105;
	@%p83 bra 	$L__BB0_82;
	mov.f64 	%fd105, %fd29;
$L__BB0_82:
	add.s32 	%r180, %r180, 4;
	add.s64 	%rd100, %rd100, 16;
	add.s64 	%rd99, %rd99, 32;
	setp.ne.s32 	%p84, %r180, 0;
	@%p84 bra 	$L__BB0_70;
	cvt.u64.u32 	%rd101, %r152;
$L__BB0_84:
	and.b32  	%r158, %r65, 1;
	setp.eq.b32 	%p85, %r158, 1;
	not.pred 	%p86, %p85;
	@%p86 bra 	$L__BB0_88;
	shl.b64 	%rd86, %rd101, 2;
	add.s64 	%rd87, %rd20, %rd86;
	ld.u32 	%r159, [%rd87];
	setp.eq.s32 	%p87, %r159, -1;
	@%p87 bra 	$L__BB0_88;
	shl.b64 	%rd88, %rd101, 3;
	add.s64 	%rd89, %rd21, %rd88;
	ld.f64 	%fd33, [%rd89];
	setp.leu.f64 	%p88, %fd33, %fd105;
	@%p88 bra 	$L__BB0_88;
	mov.f64 	%fd105, %fd33;
$L__BB0_88:
	ld.param.u64 	%rd93, [_Z13minimaxKernelPiiiPd_param_3];
	cvta.to.global.u64 	%rd90, %rd93;
	mul.wide.u32 	%rd91, %r2, 8;
	add.s64 	%rd92, %rd90, %rd91;
	st.global.f64 	[%rd92], %fd105;
$L__BB0_89:
	bar.sync 	0;
	ret;
$L__BB0_90:
	setp.eq.s32 	%p33, %r15, %r170;
	selp.f64 	%fd96, 0d40C3880000000000, 0dC0C3880000000000, %p33;
	mov.u32 	%r179, %r4;
	bra.uni 	$L__BB0_66;

}


// ===== COMPILED SASS (sm_100) =====

	.target	sm_100

	.elftype	@"ET_EXEC"


//--------------------- .note.nv.tkinfo           --------------------------
	.section	.note.nv.tkinfo,"",@"SHT_NOTE"
	.sectionflags	@"SHF_NOTE_NV_TKINFO"
	.tkinfo
        /*0018*/ 	.word	0x00000002
        /*0030*/ 	.string	""
        /*0030*/ 	.string	"ptxas"
        /*0030*/ 	.string	"Cuda compilation tools, release 13.0, V13.0.88"
        /*0030*/ 	.string	"Build cuda_13.0.r13.0/compiler.36424714_0"
        /*0030*/ 	.string	"-arch sm_100 -m 64 "



//--------------------- .note.nv.cuinfo           --------------------------
	.section	.note.nv.cuinfo,"",@"SHT_NOTE"
	.sectionflags	@"SHF_NOTE_NV_CUINFO"
        /*0018*/ 	.short	0x0002
        /*001a*/ 	.short	0x0064
        /*001c*/ 	.short	0x0082
	.zero		2


//--------------------- .nv.info                  --------------------------
	.section	.nv.info,"",@"SHT_CUDA_INFO"
	.align	4


	//----- nvinfo : EIATTR_REGCOUNT
	.align		4
        /*0000*/ 	.byte	0x04, 0x2f
        /*0002*/ 	.short	(.L_1 - .L_0)
	.align		4
.L_0:
        /*0004*/ 	.word	index@(_Z13minimaxKernelPiiiPd)
        /*0008*/ 	.word	0x00000028


	//----- nvinfo : EIATTR_FRAME_SIZE
	.align		4
.L_1:
        /*000c*/ 	.byte	0x04, 0x11
        /*000e*/ 	.short	(.L_3 - .L_2)
	.align		4
.L_2:
        /*0010*/ 	.word	index@($__internal_0_$__cuda_sm20_dsqrt_rn_f64_mediumpath_v1)
        /*0014*/ 	.word	0x00000000


	//----- nvinfo : EIATTR_FRAME_SIZE
	.align		4
.L_3:
        /*0018*/ 	.byte	0x04, 0x11
        /*001a*/ 	.short	(.L_5 - .L_4)
	.align		4
.L_4:
        /*001c*/ 	.word	index@(_Z13minimaxKernelPiiiPd)
        /*0020*/ 	.word	0x00000000


	//----- nvinfo : EIATTR_MIN_STACK_SIZE
	.align		4
.L_5:
        /*0024*/ 	.byte	0x04, 0x12
        /*0026*/ 	.short	(.L_7 - .L_6)
	.align		4
.L_6:
        /*0028*/ 	.word	index@(_Z13minimaxKernelPiiiPd)
        /*002c*/ 	.word	0x00000000
.L_7:


//--------------------- .nv.compat                --------------------------
	.section	.nv.compat,"",@"SHT_CUDA_COMPAT_INFO"
	.align	4
        /*0000*/ 	.byte	0x02, 0x09, 0x00, 0x00, 0x02, 0x02, 0x01, 0x00, 0x02, 0x05, 0x05, 0x00, 0x03, 0x07, 0x01, 0x01
        /*0010*/ 	.byte	0x02, 0x03, 0x00, 0x00, 0x02, 0x06, 0x01, 0x00, 0x04, 0x0b, 0x08, 0x00, 0x01, 0x00, 0x00, 0x00
        /*0020*/ 	.byte	0x00, 0x00, 0x00, 0x00


//--------------------- .nv.info._Z13minimaxKernelPiiiPd --------------------------
	.section	.nv.info._Z13minimaxKernelPiiiPd,"",@"SHT_CUDA_INFO"
	.sectionflags	@""
	.align	4


	//----- nvinfo : EIATTR_CUDA_API_VERSION
	.align		4
        /*0000*/ 	.byte	0x04, 0x37
        /*0002*/ 	.short	(.L_9 - .L_8)
.L_8:
        /*0004*/ 	.word	0x00000082


	//----- nvinfo : EIATTR_KPARAM_INFO
	.align		4
.L_9:
        /*0008*/ 	.byte	0x04, 0x17
        /*000a*/ 	.short	(.L_11 - .L_10)
.L_10:
        /*000c*/ 	.word	0x00000000
        /*0010*/ 	.short	0x0003
        /*0012*/ 	.short	0x0010
        /*0014*/ 	.byte	0x00, 0xf5, 0x21, 0x00


	//----- nvinfo : EIATTR_KPARAM_INFO
	.align		4
.L_11:
        /*0018*/ 	.byte	0x04, 0x17
        /*001a*/ 	.short	(.L_13 - .L_12)
.L_12:
        /*001c*/ 	.word	0x00000000
        /*0020*/ 	.short	0x0002
        /*0022*/ 	.short	0x000c
        /*0024*/ 	.byte	0x00, 0xf0, 0x11, 0x00


	//----- nvinfo : EIATTR_KPARAM_INFO
	.align		4
.L_13:
        /*0028*/ 	.byte	0x04, 0x17
        /*002a*/ 	.short	(.L_15 - .L_14)
.L_14:
        /*002c*/ 	.word	0x00000000
        /*0030*/ 	.short	0x0001
        /*0032*/ 	.short	0x0008
        /*0034*/ 	.byte	0x00, 0xf0, 0x11, 0x00


	//----- nvinfo : EIATTR_KPARAM_INFO
	.align		4
.L_15:
        /*0038*/ 	.byte	0x04, 0x17
        /*003a*/ 	.short	(.L_17 - .L_16)
.L_16:
        /*003c*/ 	.word	0x00000000
        /*0040*/ 	.short	0x0000
        /*0042*/ 	.short	0x0000
        /*0044*/ 	.byte	0x00, 0xf5, 0x21, 0x00


	//----- nvinfo : EIATTR_SPARSE_MMA_MASK
	.align		4
.L_17:
        /*0048*/ 	.byte	0x03, 0x50
        /*004a*/ 	.short	0x0000


	//----- nvinfo : EIATTR_MAXREG_COUNT
	.align		4
        /*004c*/ 	.byte	0x03, 0x1b
        /*004e*/ 	.short	0x00ff


	//----- nvinfo : EIATTR_NUM_BARRIERS
	.align		4
        /*0050*/ 	.byte	0x02, 0x4c
        /*0052*/ 	.byte	0x01
	.zero		1


	//----- nvinfo : EIATTR_EXTERNS
	.align		4
        /*0054*/ 	.byte	0x04, 0x0f
        /*0056*/ 	.short	(.L_19 - .L_18)


	//   ....[0]....
	.align		4
.L_18:
        /*0058*/ 	.word	index@(malloc)


	//----- nvinfo : EIATTR_MERCURY_ISA_VERSION
	.align		4
.L_19:
        /*005c*/ 	.byte	0x03, 0x5f
        /*005e*/ 	.short	0x0101


	//----- nvinfo : EIATTR_VRC_CTA_INIT_COUNT
	.align		4
        /*0060*/ 	.byte	0x02, 0x4a
	.zero		1
	.zero		1


	//----- nvinfo : EIATTR_SYSCALL_OFFSETS
	.align		4
        /*0064*/ 	.byte	0x04, 0x46
        /*0066*/ 	.short	(.L_21 - .L_20)


	//   ....[0]....
.L_20:
        /*0068*/ 	.word	0x000000c0


	//   ....[1]....
        /*006c*/ 	.word	0x00000140


	//   ....[2]....
        /*0070*/ 	.word	0x000002f0


	//   ....[3]....
        /*0074*/ 	.word	0x00000970


	//----- nvinfo : EIATTR_EXIT_INSTR_OFFSETS
	.align		4
.L_21:
        /*0078*/ 	.byte	0x04, 0x1c
        /*007a*/ 	.short	(.L_23 - .L_22)


	//   ....[0]....
.L_22:
        /*007c*/ 	.word	0x00003af0


	//----- nvinfo : EIATTR_CRS_STACK_SIZE
	.align		4
.L_23:
        /*0080*/ 	.byte	0x04, 0x1e
        /*0082*/ 	.short	(.L_25 - .L_24)
.L_24:
        /*0084*/ 	.word	0x00000000


	//----- nvinfo : EIATTR_CBANK_PARAM_SIZE
	.align		4
.L_25:
        /*0088*/ 	.byte	0x03, 0x19
        /*008a*/ 	.short	0x0018


	//----- nvinfo : EIATTR_PARAM_CBANK
	.align		4
        /*008c*/ 	.byte	0x04, 0x0a
        /*008e*/ 	.short	(.L_27 - .L_26)
	.align		4
.L_26:
        /*0090*/ 	.word	index@(.nv.constant0._Z13minimaxKernelPiiiPd)
        /*0094*/ 	.short	0x0380
        /*0096*/ 	.short	0x0018


	//----- nvinfo : EIATTR_SW_WAR
	.align		4
.L_27:
        /*0098*/ 	.byte	0x04, 0x36
        /*009a*/ 	.short	(.L_29 - .L_28)
.L_28:
        /*009c*/ 	.word	0x00000008
.L_29:


//--------------------- .nv.callgraph             --------------------------
	.section	.nv.callgraph,"",@"SHT_CUDA_CALLGRAPH"
	.align	4
	.sectionentsize	8
	.align		4
        /*0000*/ 	.word	0x00000000
	.align		4
        /*0004*/ 	.word	0xffffffff
	.align		4
        /*0008*/ 	.word	index@(_Z13minimaxKernelPiiiPd)
	.align		4
        /*000c*/ 	.word	index@(malloc)
	.align		4
        /*0010*/ 	.word	0x00000000
	.align		4
        /*0014*/ 	.word	0xfffffffe
	.align		4
        /*0018*/ 	.word	0x00000000
	.align		4
        /*001c*/ 	.word	0xfffffffd
	.align		4
        /*0020*/ 	.word	0x00000000
	.align		4
        /*0024*/ 	.word	0xfffffffc


//--------------------- .nv.constant4             --------------------------
	.section	.nv.constant4,"a",@progbits
	.align	8
	.align		8
.nv.constant4:
        /*0000*/ 	.dword	malloc


//--------------------- .text._Z13minimaxKernelPiiiPd --------------------------
	.section	.text._Z13minimaxKernelPiiiPd,"ax",@progbits
	.align	128
        .global         _Z13minimaxKernelPiiiPd
        .type           _Z13minimaxKernelPiiiPd,@function
        .size           _Z13minimaxKernelPiiiPd,(.L_x_78 - _Z13minimaxKernelPiiiPd)
        .other          _Z13minimaxKernelPiiiPd,@"STO_CUDA_ENTRY STV_DEFAULT"
_Z13minimaxKernelPiiiPd:
.text._Z13minimaxKernelPiiiPd:
[----:B------:R-:W0:Y:S01]  /*0000*/  LDC R1, c[0x0][0x37c] ;  /* 0x0000df00ff017b82 */ /* 0x000e220000000800 */
[----:B------:R-:W1:Y:S01]  /*0010*/  S2R R25, SR_TID.X ;  /* 0x0000000000197919 */ /* 0x000e620000002100 */
[----:B------:R-:W2:Y:S01]  /*0020*/  LDCU.64 UR36, c[0x0][0x358] ;  /* 0x00006b00ff2477ac */ /* 0x000ea20008000a00 */
[----:B------:R-:W-:Y:S01]  /*0030*/  BSSY.RECONVERGENT B6, `(.L_x_0) ;  /* 0x0000016000067945 */ /* 0x000fe20003800200 */
[----:B-1----:R-:W-:-:S13]  /*0040*/  ISETP.NE.AND P0, PT, R25, RZ, PT ;  /* 0x000000ff1900720c */ /* 0x002fda0003f05270 */
[----:B--2---:R-:W-:Y:S05]  /*0050*/  @P0 BRA `(.L_x_1) ;  /* 0x00000000004c0947 */ /* 0x004fea0003800000 */
[----:B------:R-:W1:Y:S01]  /*0060*/  LDC R16, c[0x0][0x388] ;  /* 0x0000e200ff107b82 */ /* 0x000e620000000800 */
[----:B------:R-:W-:-:S07]  /*0070*/  MOV R2, 0x0 ;  /* 0x0000000000027802 */ /* 0x000fce0000000f00 */
[----:B------:R2:W3:Y:S01]  /*0080*/  LDC.64 R6, c[0x4][R2] ;  /* 0x0100000002067b82 */ /* 0x0004e20000000a00 */
[----:B-1----:R-:W-:-:S04]  /*0090*/  IMAD R16, R16, R16, RZ ;  /* 0x0000001010107224 */ /* 0x002fc800078e02ff */
[----:B--2---:R-:W-:-:S07]  /*00a0*/  IMAD.WIDE.U32 R4, R16, 0x8, RZ ;  /* 0x0000000810047825 */ /* 0x004fce00078e00ff */
[----:B------:R-:W-:-:S07]  /*00b0*/  LEPC R20, `(.L_x_2) ;  /* 0x000000001014794e */ /* 0x000fce0000000000 */
[----:B0--3--:R-:W-:Y:S05]  /*00c0*/  CALL.ABS.NOINC R6 ;  /* 0x0000000006007343 */ /* 0x009fea0003c00000 */
.L_x_2:
[----:B------:R-:W0:Y:S01]  /*00d0*/  S2UR UR5, SR_CgaCtaId ;  /* 0x00000000000579c3 */ /* 0x000e220000008800 */
[----:B------:R-:W-:-:S07]  /*00e0*/  UMOV UR4, 0x400 ;  /* 0x0000040000047882 */ /* 0x000fce0000000000 */
[----:B------:R-:W1:Y:S01]  /*00f0*/  LDC.64 R2, c[0x4][R2] ;  /* 0x0100000002027b82 */ /* 0x000e620000000a00 */
[----:B0-----:R-:W-:-:S09]  /*0100*/  ULEA UR4, UR5, UR4, 0x18 ;  /* 0x0000000405047291 */ /* 0x001fd2000f8ec0ff */
[----:B------:R0:W-:Y:S02]  /*0110*/  STS.64 [UR4], R4 ;  /* 0x00000004ff007988 */ /* 0x0001e40008000a04 */
[----:B0-----:R-:W-:-:S07]  /*0120*/  IMAD.WIDE.U32 R4, R16, 0x4, RZ ;  /* 0x0000000410047825 */ /* 0x001fce00078e00ff */
[----:B------:R-:W-:-:S07]  /*0130*/  LEPC R20, `(.L_x_3) ;  /* 0x000000001014794e */ /* 0x000fce0000000000 */
[----:B-1----:R-:W-:Y:S05]  /*0140*/  CALL.ABS.NOINC R2 ;  /* 0x0000000002007343 */ /* 0x002fea0003c00000 */
.L_x_3:
[----:B------:R-:W0:Y:S01]  /*0150*/  S2UR UR5, SR_CgaCtaId ;  /* 0x00000000000579c3 */ /* 0x000e220000008800 */
[----:B------:R-:W-:Y:S02]  /*0160*/  UMOV UR4, 0x400 ;  /* 0x0000040000047882 */ /* 0x000fe40000000000 */
[----:B0-----:R-:W-:-:S09]  /*0170*/  ULEA UR4, UR5, UR4, 0x18 ;  /* 0x0000000405047291 */ /* 0x001fd2000f8ec0ff */
[----:B------:R1:W-:Y:S03]  /*0180*/  STS.64 [UR4+0x8], R4 ;  /* 0x00000804ff007988 */ /* 0x0003e60008000a04 */
.L_x_1:
[----:B------:R-:W-:Y:S05]  /*0190*/  BSYNC.RECONVERGENT B6 ;  /* 0x0000000000067941 */ /* 0x000fea0003800200 */
.L_x_0:
[----:B------:R-:W2:Y:S01]  /*01a0*/  S2R R0, SR_TID.Y ;  /* 0x0000000000007919 */ /* 0x000ea20000002200 */
[----:B------:R-:W2:Y:S01]  /*01b0*/  LDC R9, c[0x0][0x388] ;  /* 0x0000e200ff097b82 */ /* 0x000ea20000000800 */
[----:B------:R-:W3:Y:S07]  /*01c0*/  S2R R24, SR_CTAID.X ;  /* 0x0000000000187919 */ /* 0x000eee0000002500 */
[----:B------:R-:W4:Y:S01]  /*01d0*/  LDC.64 R2, c[0x0][0x380] ;  /* 0x0000e000ff027b82 */ /* 0x000f220000000a00 */
[----:B--2---:R-:W-:-:S02]  /*01e0*/  IMAD R23, R25, R9, R0 ;  /* 0x0000000919177224 */ /* 0x004fc400078e0200 */
[----:B---3--:R-:W-:-:S04]  /*01f0*/  IMAD R28, R24, R9, RZ ;  /* 0x00000009181c7224 */ /* 0x008fc800078e02ff */
[----:B-1----:R-:W-:-:S04]  /*0200*/  IMAD R5, R28, R9, R23 ;  /* 0x000000091c057224 */ /* 0x002fc800078e0217 */
[----:B----4-:R-:W-:-:S06]  /*0210*/  IMAD.WIDE.U32 R2, R5, 0x4, R2 ;  /* 0x0000000405027825 */ /* 0x010fcc00078e0002 */
[----:B------:R-:W2:Y:S01]  /*0220*/  LDG.E R2, desc[UR36][R2.64] ;  /* 0x0000002402027981 */ /* 0x000ea2000c1e1900 */
[----:B------:R-:W-:Y:S01]  /*0230*/  IMAD.MOV.U32 R7, RZ, RZ, -0x1 ;  /* 0xffffffffff077424 */ /* 0x000fe200078e00ff */
[----:B------:R-:W-:Y:S02]  /*0240*/  CS2R R18, SRZ ;  /* 0x0000000000127805 */ /* 0x000fe4000001ff00 */
[----:B--2---:R-:W-:-:S13]  /*0250*/  ISETP.NE.AND P0, PT, R2, RZ, PT ;  /* 0x000000ff0200720c */ /* 0x004fda0003f05270 */
[----:B------:R-:W-:Y:S05]  /*0260*/  @P0 BRA `(.L_x_4) ;  /* 0x00000030007c0947 */ /* 0x000fea0003800000 */
[----:B------:R-:W-:Y:S01]  /*0270*/  MOV R0, 0x0 ;  /* 0x0000000000007802 */ /* 0x000fe20000000f00 */
[----:B------:R-:W-:-:S03]  /*0280*/  IMAD.WIDE R4, R9, R9, RZ ;  /* 0x0000000909047225 */ /* 0x000fc600078e02ff */
[----:B------:R1:W2:Y:S01]  /*0290*/  LDC.64 R2, c[0x4][R0] ;  /* 0x0100000000027b82 */ /* 0x0002a20000000a00 */
[C---:B------:R-:W-:Y:S01]  /*02a0*/  IMAD.SHL.U32 R27, R4.reuse, 0x4, RZ ;  /* 0x00000004041b7824 */ /* 0x040fe200078e00ff */
[----:B------:R-:W-:-:S03]  /*02b0*/  SHF.L.U64.HI R26, R4, 0x2, R5 ;  /* 0x00000002041a7819 */ /* 0x000fc60000010205 */
[----:B------:R-:W-:Y:S01]  /*02c0*/  IMAD.MOV.U32 R4, RZ, RZ, R27 ;  /* 0x000000ffff047224 */ /* 0x000fe200078e001b */
[----:B------:R-:W-:-:S07]  /*02d0*/  MOV R5, R26 ;  /* 0x0000001a00057202 */ /* 0x000fce0000000f00 */
[----:B------:R-:W-:-:S07]  /*02e0*/  LEPC R20, `(.L_x_5) ;  /* 0x000000001014794e */ /* 0x000fce0000000000 */
[----:B012---:R-:W-:Y:S05]  /*02f0*/  CALL.ABS.NOINC R2 ;  /* 0x0000000002007343 */ /* 0x007fea0003c00000 */
.L_x_5:
[----:B------:R-:W0:Y:S01]  /*0300*/  LDCU UR4, c[0x0][0x388] ;  /* 0x00007100ff0477ac */ /* 0x000e220008000800 */
[----:B------:R-:W-:Y:S02]  /*0310*/  IMAD.MOV.U32 R16, RZ, RZ, R4 ;  /* 0x000000ffff107224 */ /* 0x000fe400078e0004 */
[----:B------:R-:W-:Y:S02]  /*0320*/  IMAD.MOV.U32 R17, RZ, RZ, R5 ;  /* 0x000000ffff117224 */ /* 0x000fe400078e0005 */
[----:B0-----:R-:W-:-:S04]  /*0330*/  IMAD.U32 R3, RZ, RZ, UR4 ;  /* 0x00000004ff037e24 */ /* 0x001fc8000f8e00ff */
[C---:B------:R-:W-:Y:S01]  /*0340*/  IMAD R22, R3.reuse, R3, RZ ;  /* 0x0000000303167224 */ /* 0x040fe200078e02ff */
[----:B------:R-:W-:-:S13]  /*0350*/  ISETP.NE.AND P0, PT, R3, RZ, PT ;  /* 0x000000ff0300720c */ /* 0x000fda0003f05270 */
[----:B------:R-:W-:Y:S05]  /*0360*/  @!P0 BRA `(.L_x_6) ;  /* 0x0000000000b08947 */ /* 0x000fea0003800000 */
[C---:B------:R-:W-:Y:S01]  /*0370*/  ISETP.GE.U32.AND P0, PT, R22.reuse, 0x4, PT ;  /* 0x000000041600780c */ /* 0x040fe20003f06070 */
[----:B------:R-:W-:Y:S01]  /*0380*/  HFMA2 R9, -RZ, RZ, 0, 0 ;  /* 0x00000000ff097431 */ /* 0x000fe200000001ff */
[----:B------:R-:W-:-:S04]  /*0390*/  VIMNMX.U32 R0, PT, PT, R22, 0x1, !PT ;  /* 0x0000000116007848 */ /* 0x000fc80007fe0000 */
[----:B------:R-:W-:-:S04]  /*03a0*/  LOP3.LUT R2, R0, 0x1, RZ, 0xc0, !PT ;  /* 0x0000000100027812 */ /* 0x000fc800078ec0ff */
[----:B------:R-:W-:-:S03]  /*03b0*/  ISETP.NE.U32.AND P1, PT, R2, 0x1, PT ;  /* 0x000000010200780c */ /* 0x000fc60003f25070 */
[----:B------:R-:W-:Y:S10]  /*03c0*/  @!P0 BRA `(.L_x_7) ;  /* 0x00000000007c8947 */ /* 0x000ff40003800000 */
[----:B------:R-:W0:Y:S01]  /*03d0*/  LDC.64 R4, c[0x0][0x380] ;  /* 0x0000e000ff047b82 */ /* 0x000e220000000a00 */
[----:B------:R-:W-:Y:S01]  /*03e0*/  IADD3 R2, P0, PT, R16, 0x8, RZ ;  /* 0x0000000810027810 */ /* 0x000fe20007f1e0ff */
[----:B------:R-:W-:Y:S01]  /*03f0*/  BSSY.RECONVERGENT B0, `(.L_x_7) ;  /* 0x000001c000007945 */ /* 0x000fe20003800200 */
[----:B------:R-:W-:Y:S01]  /*0400*/  LOP3.LUT R9, R0, 0xfffffffc, RZ, 0xc0, !PT ;  /* 0xfffffffc00097812 */ /* 0x000fe200078ec0ff */
[----:B------:R-:W-:Y:S02]  /*0410*/  IMAD R21, R28, R3, 0x3 ;  /* 0x000000031c157424 */ /* 0x000fe400078e0203 */
[----:B------:R-:W-:Y:S02]  /*0420*/  IMAD.X R31, RZ, RZ, R17, P0 ;  /* 0x000000ffff1f7224 */ /* 0x000fe400000e0611 */
[----:B------:R-:W-:-:S07]  /*0430*/  IMAD.MOV R0, RZ, RZ, -R9 ;  /* 0x000000ffff007224 */ /* 0x000fce00078e0a09 */
.L_x_8:
[----:B-1----:R-:W-:-:S04]  /*0440*/  VIADD R7, R21, 0xfffffffd ;  /* 0xfffffffd15077836 */ /* 0x002fc80000000000 */
[----:B0-----:R-:W-:-:S05]  /*0450*/  IMAD.WIDE.U32 R6, R7, 0x4, R4 ;  /* 0x0000000407067825 */ /* 0x001fca00078e0004 */
[----:B------:R0:W2:Y:S01]  /*0460*/  LDG.E R29, desc[UR36][R6.64] ;  /* 0x00000024061d7981 */ /* 0x0000a2000c1e1900 */
[----:B------:R-:W-:-:S05]  /*0470*/  IADD3 R11, PT, PT, R21, -0x2, RZ ;  /* 0xfffffffe150b7810 */ /* 0x000fca0007ffe0ff */
[----:B------:R-:W-:-:S04]  /*0480*/  IMAD.WIDE.U32 R10, R11, 0x4, R4 ;  /* 0x000000040b0a7825 */ /* 0x000fc800078e0004 */
[----:B0-----:R-:W-:Y:S02]  /*0490*/  IMAD.MOV.U32 R6, RZ, RZ, R2 ;  /* 0x000000ffff067224 */ /* 0x001fe400078e0002 */
[----:B------:R-:W-:-:S05]  /*04a0*/  IMAD.MOV.U32 R7, RZ, RZ, R31 ;  /* 0x000000ffff077224 */ /* 0x000fca00078e001f */
[----:B--2---:R1:W-:Y:S04]  /*04b0*/  ST.E desc[UR36][R6.64+-0x8], R29 ;  /* 0xfffff81d06007985 */ /* 0x0043e8000c101924 */
[----:B------:R-:W2:Y:S01]  /*04c0*/  LDG.E R11, desc[UR36][R10.64] ;  /* 0x000000240a0b7981 */ /* 0x000ea2000c1e1900 */
[----:B------:R-:W-:-:S04]  /*04d0*/  VIADD R13, R21, 0xffffffff ;  /* 0xffffffff150d7836 */ /* 0x000fc80000000000 */
[--C-:B------:R-:W-:Y:S01]  /*04e0*/  IMAD.WIDE.U32 R12, R13, 0x4, R4.reuse ;  /* 0x000000040d0c7825 */ /* 0x100fe200078e0004 */
[----:B--2---:R1:W-:Y:S05]  /*04f0*/  ST.E desc[UR36][R6.64+-0x4], R11 ;  /* 0xfffffc0b06007985 */ /* 0x0043ea000c101924 */
[----:B------:R-:W2:Y:S01]  /*0500*/  LDG.E R13, desc[UR36][R12.64] ;  /* 0x000000240c0d7981 */ /* 0x000ea2000c1e1900 */
[----:B------:R-:W-:-:S03]  /*0510*/  IMAD.WIDE.U32 R14, R21, 0x4, R4 ;  /* 0x00000004150e7825 */ /* 0x000fc600078e0004 */
[----:B--2---:R1:W-:Y:S04]  /*0520*/  ST.E desc[UR36][R6.64], R13 ;  /* 0x0000000d06007985 */ /* 0x0043e8000c101924 */
[----:B------:R-:W2:Y:S01]  /*0530*/  LDG.E R15, desc[UR36][R14.64] ;  /* 0x000000240e0f7981 */ /* 0x000ea2000c1e1900 */
[----:B------:R-:W-:Y:S01]  /*0540*/  IADD3 R0, PT, PT, R0, 0x4, RZ ;  /* 0x0000000400007810 */ /* 0x000fe20007ffe0ff */
[----:B------:R-:W-:Y:S01]  /*0550*/  VIADD R21, R21, 0x4 ;  /* 0x0000000415157836 */ /* 0x000fe20000000000 */
[----:B------:R-:W-:Y:S02]  /*0560*/  IADD3 R2, P2, PT, R6, 0x10, RZ ;  /* 0x0000001006027810 */ /* 0x000fe40007f5e0ff */
[----:B------:R-:W-:-:S03]  /*0570*/  ISETP.NE.AND P0, PT, R0, RZ, PT ;  /* 0x000000ff0000720c */ /* 0x000fc60003f05270 */
[----:B------:R-:W-:Y:S01]  /*0580*/  IMAD.X R31, RZ, RZ, R7, P2 ;  /* 0x000000ffff1f7224 */ /* 0x000fe200010e0607 */
[----:B--2---:R1:W-:Y:S09]  /*0590*/  ST.E desc[UR36][R6.64+0x4], R15 ;  /* 0x0000040f06007985 */ /* 0x0043f2000c101924 */
[----:B------:R-:W-:Y:S05]  /*05a0*/  @P0 BRA `(.L_x_8) ;  /* 0xfffffffc00a40947 */ /* 0x000fea000383ffff */
[----:B------:R-:W-:Y:S05]  /*05b0*/  BSYNC.RECONVERGENT B0 ;  /* 0x0000000000007941 */ /* 0x000fea0003800200 */
.L_x_7:
[----:B------:R-:W-:Y:S05]  /*05c0*/  @P1 BRA `(.L_x_6) ;  /* 0x0000000000181947 */ /* 0x000fea0003800000 */
[----:B------:R-:W0:Y:S01]  /*05d0*/  LDC.64 R4, c[0x0][0x380] ;  /* 0x0000e000ff047b82 */ /* 0x000e220000000a00 */
[----:B-1----:R-:W-:-:S04]  /*05e0*/  IMAD R7, R28, R3, R9 ;  /* 0x000000031c077224 */ /* 0x002fc800078e0209 */
[----:B0-----:R-:W-:-:S06]  /*05f0*/  IMAD.WIDE.U32 R4, R7, 0x4, R4 ;  /* 0x0000000407047825 */ /* 0x001fcc00078e0004 */
[----:B------:R-:W2:Y:S01]  /*0600*/  LDG.E R5, desc[UR36][R4.64] ;  /* 0x0000002404057981 */ /* 0x000ea2000c1e1900 */
[----:B------:R-:W-:-:S05]  /*0610*/  IMAD.WIDE.U32 R6, R9, 0x4, R16 ;  /* 0x0000000409067825 */ /* 0x000fca00078e0010 */
[----:B--2---:R0:W-:Y:S02]  /*0620*/  ST.E desc[UR36][R6.64], R5 ;  /* 0x0000000506007985 */ /* 0x0041e4000c101924 */
.L_x_6:
[----:B01----:R-:W0:Y:S01]  /*0630*/  LDC R7, c[0x0][0x38c] ;  /* 0x0000e300ff077b82 */ /* 0x003e220000000800 */
[----:B------:R-:W-:Y:S01]  /*0640*/  IMAD.WIDE R4, R23, 0x4, R16 ;  /* 0x0000000417047825 */ /* 0x000fe200078e0210 */
[----:B------:R-:W-:-:S03]  /*0650*/  ISETP.GE.AND P1, PT, R3, 0x1, PT ;  /* 0x000000010300780c */ /* 0x000fc60003f26270 */
[----:B------:R-:W-:Y:S01]  /*0660*/  IMAD.MOV.U32 R2, RZ, RZ, 0x1 ;  /* 0x00000001ff027424 */ /* 0x000fe200078e00ff */
[----:B0-----:R0:W-:Y:S01]  /*0670*/  ST.E desc[UR36][R4.64], R7 ;  /* 0x0000000704007985 */ /* 0x0011e2000c101924 */
[----:B------:R-:W-:-:S04]  /*0680*/  ISETP.NE.AND P0, PT, R7, 0x1, PT ;  /* 0x000000010700780c */ /* 0x000fc80003f05270 */
[----:B------:R-:W-:-:S04]  /*0690*/  SEL R2, R2, 0x2, P0 ;  /* 0x0000000202027807 */ /* 0x000fc80000000000 */
[----:B------:R-:W-:Y:S05]  /*06a0*/  @!P1 BRA `(.L_x_9) ;  /* 0x0000000000949947 */ /* 0x000fea0003800000 */
[----:B------:R-:W-:-:S07]  /*06b0*/  MOV R0, RZ ;  /* 0x000000ff00007202 */ /* 0x000fce0000000f00 */
.L_x_15:
[----:B-1----:R-:W1:Y:S01]  /*06c0*/  LDCU UR4, c[0x0][0x388] ;  /* 0x00007100ff0477ac */ /* 0x002e620008000800 */
[----:B------:R-:W2:Y:S01]  /*06d0*/  LDC R9, c[0x0][0x388] ;  /* 0x0000e200ff097b82 */ /* 0x000ea20000000800 */
[----:B-1----:R-:W-:-:S04]  /*06e0*/  IMAD.U32 R3, RZ, RZ, UR4 ;  /* 0x00000004ff037e24 */ /* 0x002fc8000f8e00ff */
[----:B------:R-:W-:-:S04]  /*06f0*/  IMAD R8, R0, R3, RZ ;  /* 0x0000000300087224 */ /* 0x000fc800078e02ff */
[----:B0-----:R-:W-:-:S06]  /*0700*/  IMAD.WIDE.U32 R4, R8, 0x4, R16 ;  /* 0x0000000408047825 */ /* 0x001fcc00078e0010 */
[----:B------:R0:W5:Y:S01]  /*0710*/  LD.E R5, desc[UR36][R4.64] ;  /* 0x0000002404057980 */ /* 0x000162000c101900 */
[----:B------:R-:W-:Y:S01]  /*0720*/  BSSY.RECONVERGENT B0, `(.L_x_10) ;  /* 0x000000c000007945 */ /* 0x000fe20003800200 */
[----:B------:R-:W-:-:S07]  /*0730*/  IMAD.MOV.U32 R3, RZ, RZ, RZ ;  /* 0x000000ffff037224 */ /* 0x000fce00078e00ff */
.L_x_12:
[----:B0-----:R-:W-:Y:S01]  /*0740*/  VIADD R4, R3, 0x1 ;  /* 0x0000000103047836 */ /* 0x001fe20000000000 */
[----:B--2---:R-:W-:-:S04]  /*0750*/  MOV R3, R9 ;  /* 0x0000000900037202 */ /* 0x004fc80000000f00 */
[----:B------:R-:W-:-:S13]  /*0760*/  ISETP.NE.AND P0, PT, R4, R3, PT ;  /* 0x000000030400720c */ /* 0x000fda0003f05270 */
[----:B------:R-:W-:Y:S05]  /*0770*/  @!P0 BRA `(.L_x_11) ;  /* 0x0000000c002c8947 */ /* 0x000fea0003800000 */
[----:B------:R-:W-:-:S04]  /*0780*/  IMAD.MOV.U32 R3, RZ, RZ, R4 ;  /* 0x000000ffff037224 */ /* 0x000fc800078e0004 */
[----:B------:R-:W-:-:S04]  /*0790*/  IMAD.IADD R7, R8, 0x1, R3 ;  /* 0x0000000108077824 */ /* 0x000fc800078e0203 */
[----:B------:R-:W-:-:S06]  /*07a0*/  IMAD.WIDE.U32 R6, R7, 0x4, R16 ;  /* 0x0000000407067825 */ /* 0x000fcc00078e0010 */
[----:B------:R-:W2:Y:S02]  /*07b0*/  LD.E R6, desc[UR36][R6.64] ;  /* 0x0000002406067980 */ /* 0x000ea4000c101900 */
[----:B--2--5:R-:W-:-:S13]  /*07c0*/  ISETP.NE.AND P0, PT, R6, R5, PT ;  /* 0x000000050600720c */ /* 0x024fda0003f05270 */
[----:B------:R-:W-:Y:S05]  /*07d0*/  @!P0 BRA `(.L_x_12) ;  /* 0xfffffffc00d88947 */ /* 0x000fea000383ffff */
[----:B------:R-:W-:Y:S05]  /*07e0*/  BSYNC.RECONVERGENT B0 ;  /* 0x0000000000007941 */ /* 0x000fea0003800200 */
.L_x_10:
[----:B------:R-:W-:Y:S01]  /*07f0*/  IMAD.WIDE.U32 R4, R0, 0x4, R16 ;  /* 0x0000000400047825 */ /* 0x000fe200078e0010 */
[----:B------:R-:W0:Y:S05]  /*0800*/  LDC R3, c[0x0][0x388] ;  /* 0x0000e200ff037b82 */ /* 0x000e2a0000000800 */
[----:B------:R1:W5:Y:S01]  /*0810*/  LD.E R5, desc[UR36][R4.64] ;  /* 0x0000002404057980 */ /* 0x000362000c101900 */
[----:B------:R-:W-:Y:S01]  /*0820*/  BSSY.RECONVERGENT B0, `(.L_x_13) ;  /* 0x000000a000007945 */ /* 0x000fe20003800200 */
[----:B------:R-:W-:-:S07]  /*0830*/  IMAD.MOV.U32 R8, RZ, RZ, RZ ;  /* 0x000000ffff087224 */ /* 0x000fce00078e00ff */
.L_x_14:
[----:B------:R-:W-:-:S04]  /*0840*/  IADD3 R8, PT, PT, R8, 0x1, RZ ;  /* 0x0000000108087810 */ /* 0x000fc80007ffe0ff */
[----:B0-----:R-:W-:-:S13]  /*0850*/  ISETP.NE.AND P0, PT, R8, R3, PT ;  /* 0x000000030800720c */ /* 0x001fda0003f05270 */
[----:B------:R-:W-:Y:S05]  /*0860*/  @!P0 BRA `(.L_x_11) ;  /* 0x0000000800f08947 */ /* 0x000fea0003800000 */
[----:B------:R-:W-:-:S04]  /*0870*/  IMAD R7, R8, R3, R0 ;  /* 0x0000000308077224 */ /* 0x000fc800078e0200 */
[----:B------:R-:W-:-:S06]  /*0880*/  IMAD.WIDE.U32 R6, R7, 0x4, R16 ;  /* 0x0000000407067825 */ /* 0x000fcc00078e0010 */
[----:B------:R-:W2:Y:S02]  /*0890*/  LD.E R6, desc[UR36][R6.64] ;  /* 0x0000002406067980 */ /* 0x000ea4000c101900 */
[----:B--2--5:R-:W-:-:S13]  /*08a0*/  ISETP.NE.AND P0, PT, R6, R5, PT ;  /* 0x000000050600720c */ /* 0x024fda0003f05270 */
[----:B------:R-:W-:Y:S05]  /*08b0*/  @!P0 BRA `(.L_x_14) ;  /* 0xfffffffc00e08947 */ /* 0x000fea000383ffff */
[----:B------:R-:W-:Y:S05]  /*08c0*/  BSYNC.RECONVERGENT B0 ;  /* 0x0000000000007941 */ /* 0x000fea0003800200 */
.L_x_13:
[----:B------:R-:W-:-:S05]  /*08d0*/  VIADD R0, R0, 0x1 ;  /* 0x0000000100007836 */ /* 0x000fca0000000000 */
[----:B------:R-:W-:-:S13]  /*08e0*/  ISETP.NE.AND P0, PT, R0, R3, PT ;  /* 0x000000030000720c */ /* 0x000fda0003f05270 */
[----:B------:R-:W-:Y:S05]  /*08f0*/  @P0 BRA `(.L_x_15) ;  /* 0xfffffffc00700947 */ /* 0x000fea000383ffff */
.L_x_9:
[----:B------:R-:W-:Y:S01]  /*0900*/  MOV R0, 0x0 ;  /* 0x0000000000007802 */ /* 0x000fe20000000f00 */
[----:B0-----:R-:W-:Y:S01]  /*0910*/  IMAD.MOV.U32 R5, RZ, RZ, R26 ;  /* 0x000000ffff057224 */ /* 0x001fe200078e001a */
[----:B------:R-:W-:Y:S01]  /*0920*/  ISETP.NE.AND P0, PT, R3, RZ, PT ;  /* 0x000000ff0300720c */ /* 0x000fe20003f05270 */
[----:B-1----:R-:W-:Y:S01]  /*0930*/  IMAD.MOV.U32 R4, RZ, RZ, R27 ;  /* 0x000000ffff047224 */ /* 0x002fe200078e001b */
[----:B------:R0:W1:Y:S02]  /*0940*/  LDC.64 R6, c[0x4][R0] ;  /* 0x0100000000067b82 */ /* 0x0000640000000a00 */
[----:B------:R-:W-:-:S09]  /*0950*/  P2R R26, PR, RZ, 0x1 ;  /* 0x00000001ff1a7803 */ /* 0x000fd20000000000 */
[----:B------:R-:W-:-:S07]  /*0960*/  LEPC R20, `(.L_x_16) ;  /* 0x000000001014794e */ /* 0x000fce0000000000 */
[----:B01----:R-:W-:Y:S05]  /*0970*/  CALL.ABS.NOINC R6 ;  /* 0x0000000006007343 */ /* 0x003fea0003c00000 */
.L_x_16:
[----:B------:R-:W-:Y:S01]  /*0980*/  ISETP.NE.AND P6, PT, R26, RZ, PT ;  /* 0x000000ff1a00720c */ /* 0x000fe20003fc5270 */
[----:B------:R-:W-:-:S12]  /*0990*/  BSSY.RECONVERGENT B0, `(.L_x_17) ;  /* 0x0000082000007945 */ /* 0x000fd80003800200 */
[----:B------:R-:W-:Y:S05]  /*09a0*/  @!P6 BRA `(.L_x_18) ;  /* 0x000000080000e947 */ /* 0x000fea0003800000 */
[C---:B------:R-:W-:Y:S02]  /*09b0*/  ISETP.GE.U32.AND P0, PT, R22.reuse, 0x4, PT ;  /* 0x000000041600780c */ /* 0x040fe40003f06070 */
[----:B------:R-:W-:Y:S02]  /*09c0*/  CS2R R10, SRZ ;  /* 0x00000000000a7805 */ /* 0x000fe4000001ff00 */
[----:B------:R-:W-:-:S09]  /*09d0*/  VIMNMX.U32 R0, PT, PT, R22, 0x1, !PT ;  /* 0x0000000116007848 */ /* 0x000fd20007fe0000 */
[----:B------:R-:W-:Y:S05]  /*09e0*/  @!P0 BRA `(.L_x_19) ;  /* 0x0000000400c48947 */ /* 0x000fea0003800000 */
[----:B------:R-:W-:Y:S01]  /*09f0*/  LOP3.LUT R10, R0, 0xfffffffc, RZ, 0xc0, !PT ;  /* 0xfffffffc000a7812 */ /* 0x000fe200078ec0ff */
[----:B------:R-:W-:Y:S01]  /*0a00*/  BSSY.RECONVERGENT B1, `(.L_x_20) ;  /* 0x000006e000017945 */ /* 0x000fe20003800200 */
[----:B------:R-:W-:Y:S02]  /*0a10*/  IADD3 R6, P2, PT, R16, 0x8, RZ ;  /* 0x0000000810067810 */ /* 0x000fe40007f5e0ff */
[----:B------:R-:W-:Y:S02]  /*0a20*/  IADD3 R3, PT, PT, -R10, RZ, RZ ;  /* 0x000000ff0a037210 */ /* 0x000fe40007ffe1ff */
[----:B------:R-:W-:Y:S01]  /*0a30*/  IADD3 R8, P1, PT, R4, 0x8, RZ ;  /* 0x0000000804087810 */ /* 0x000fe20007f3e0ff */
[----:B------:R-:W-:Y:S01]  /*0a40*/  IMAD.X R7, RZ, RZ, R17, P2 ;  /* 0x000000ffff077224 */ /* 0x000fe200010e0611 */
[----:B------:R-:W-:-:S03]  /*0a50*/  ISETP.GE.AND P0, PT, R3, RZ, PT ;  /* 0x000000ff0300720c */ /* 0x000fc60003f06270 */
[----:B------:R-:W-:-:S10]  /*0a60*/  IMAD.X R9, RZ, RZ, R5, P1 ;  /* 0x000000ffff097224 */ /* 0x000fd400008e0605 */
[----:B------:R-:W-:Y:S05]  /*0a70*/  @P0 BRA `(.L_x_21) ;  /* 0x00000004004c0947 */ /* 0x000fea0003800000 */
[----:B------:R-:W-:Y:S01]  /*0a80*/  IMAD.MOV R11, RZ, RZ, -R3 ;  /* 0x000000ffff0b7224 */ /* 0x000fe200078e0a03 */
[----:B------:R-:W-:-:S04]  /*0a90*/  PLOP3.LUT P0, PT, PT, PT, PT, 0x80, 0x8 ;  /* 0x000000000008781c */ /* 0x000fc80003f0f070 */
[----:B------:R-:W-:-:S13]  /*0aa0*/  ISETP.GT.AND P1, PT, R11, 0xc, PT ;  /* 0x0000000c0b00780c */ /* 0x000fda0003f24270 */
[----:B------:R-:W-:Y:S05]  /*0ab0*/  @!P1 BRA `(.L_x_22) ;  /* 0x0000000000b89947 */ /* 0x000fea0003800000 */
[----:B------:R-:W-:Y:S01]  /*0ac0*/  BSSY.RECONVERGENT B2, `(.L_x_22) ;  /* 0x000002d000027945 */ /* 0x000fe20003800200 */
[----:B------:R-:W-:-:S13]  /*0ad0*/  PLOP3.LUT P0, PT, PT, PT, PT, 0x8, 0x80 ;  /* 0x000000000080781c */ /* 0x000fda0003f0e170 */
.L_x_23:
[----:B------:R-:W2:Y:S04]  /*0ae0*/  LD.E R11, desc[UR36][R6.64+-0x8] ;  /* 0xfffff824060b7980 */ /* 0x000ea8000c101900 */
[----:B--2---:R0:W-:Y:S04]  /*0af0*/  ST.E desc[UR36][R8.64+-0x8], R11 ;  /* 0xfffff80b08007985 */ /* 0x0041e8000c101924 */
[----:B------:R-:W2:Y:S04]  /*0b00*/  LD.E R13, desc[UR36][R6.64+-0x4] ;  /* 0xfffffc24060d7980 */ /* 0x000ea8000c101900 */
[----:B--2---:R1:W-:Y:S04]  /*0b10*/  ST.E desc[UR36][R8.64+-0x4], R13 ;  /* 0xfffffc0d08007985 */ /* 0x0043e8000c101924 */
[----:B------:R-:W2:Y:S04]  /*0b20*/  LD.E R15, desc[UR36][R6.64] ;  /* 0x00000024060f7980 */ /* 0x000ea8000c101900 */
[----:B--2---:R2:W-:Y:S04]  /*0b30*/  ST.E desc[UR36][R8.64], R15 ;  /* 0x0000000f08007985 */ /* 0x0045e8000c101924 */
[----:B------:R-:W3:Y:S04]  /*0b40*/  LD.E R21, desc[UR36][R6.64+0x4] ;  /* 0x0000042406157980 */ /* 0x000ee8000c101900 */
[----:B---3--:R3:W-:Y:S04]  /*0b50*/  ST.E desc[UR36][R8.64+0x4], R21 ;  /* 0x0000041508007985 */ /* 0x0087e8000c101924 */
[----:B------:R-:W4:Y:S04]  /*0b60*/  LD.E R27, desc[UR36][R6.64+0x8] ;  /* 0x00000824061b7980 */ /* 0x000f28000c101900 */
[----:B----4-:R4:W-:Y:S04]  /*0b70*/  ST.E desc[UR36][R8.64+0x8], R27 ;  /* 0x0000081b08007985 */ /* 0x0109e8000c101924 */
[----:B------:R-:W5:Y:S04]  /*0b80*/  LD.E R29, desc[UR36][R6.64+0xc] ;  /* 0x00000c24061d7980 */ /* 0x000f68000c101900 */
[----:B-----5:R5:W-:Y:S04]  /*0b90*/  ST.E desc[UR36][R8.64+0xc], R29 ;  /* 0x00000c1d08007985 */ /* 0x020be8000c101924 */
[----:B0-----:R-:W2:Y:S04]  /*0ba0*/  LD.E R11, desc[UR36][R6.64+0x10] ;  /* 0x00001024060b7980 */ /* 0x001ea8000c101900 */
[----:B--2---:R0:W-:Y:S04]  /*0bb0*/  ST.E desc[UR36][R8.64+0x10], R11 ;  /* 0x0000100b08007985 */ /* 0x0041e8000c101924 */
[----:B-1----:R-:W2:Y:S04]  /*0bc0*/  LD.E R13, desc[UR36][R6.64+0x14] ;  /* 0x00001424060d7980 */ /* 0x002ea8000c101900 */
[----:B--2---:R1:W-:Y:S04]  /*0bd0*/  ST.E desc[UR36][R8.64+0x14], R13 ;  /* 0x0000140d08007985 */ /* 0x0043e8000c101924 */
[----:B------:R-:W2:Y:S04]  /*0be0*/  LD.E R15, desc[UR36][R6.64+0x18] ;  /* 0x00001824060f7980 */ /* 0x000ea8000c101900 */
[----:B--2---:R2:W-:Y:S04]  /*0bf0*/  ST.E desc[UR36][R8.64+0x18], R15 ;  /* 0x0000180f08007985 */ /* 0x0045e8000c101924 */
[----:B---3--:R-:W3:Y:S04]  /*0c00*/  LD.E R21, desc[UR36][R6.64+0x1c] ;  /* 0x00001c2406157980 */ /* 0x008ee8000c101900 */
[----:B---3--:R3:W-:Y:S04]  /*0c10*/  ST.E desc[UR36][R8.64+0x1c], R21 ;  /* 0x00001c1508007985 */ /* 0x0087e8000c101924 */
[----:B----4-:R-:W4:Y:S04]  /*0c20*/  LD.E R27, desc[UR36][R6.64+0x20] ;  /* 0x00002024061b7980 */ /* 0x010f28000c101900 */
[----:B----4-:R4:W-:Y:S04]  /*0c30*/  ST.E desc[UR36][R8.64+0x20], R27 ;  /* 0x0000201b08007985 */ /* 0x0109e8000c101924 */
[----:B-----5:R-:W5:Y:S04]  /*0c40*/  LD.E R29, desc[UR36][R6.64+0x24] ;  /* 0x00002424061d7980 */ /* 0x020f68000c101900 */
[----:B-----5:R-:W-:Y:S04]  /*0c50*/  ST.E desc[UR36][R8.64+0x24], R29 ;  /* 0x0000241d08007985 */ /* 0x020fe8000c101924 */
[----:B0-----:R-:W5:Y:S04]  /*0c60*/  LD.E R11, desc[UR36][R6.64+0x28] ;  /* 0x00002824060b7980 */ /* 0x001f68000c101900 */
[----:B-----5:R0:W-:Y:S04]  /*0c70*/  ST.E desc[UR36][R8.64+0x28], R11 ;  /* 0x0000280b08007985 */ /* 0x0201e8000c101924 */
[----:B-1----:R-:W5:Y:S04]  /*0c80*/  LD.E R13, desc[UR36][R6.64+0x2c] ;  /* 0x00002c24060d7980 */ /* 0x002f68000c101900 */
[----:B-----5:R-:W-:Y:S04]  /*0c90*/  ST.E desc[UR36][R8.64+0x2c], R13 ;  /* 0x00002c0d08007985 */ /* 0x020fe8000c101924 */
[----:B--2---:R-:W2:Y:S01]  /*0ca0*/  LD.E R15, desc[UR36][R6.64+0x30] ;  /* 0x00003024060f7980 */ /* 0x004ea2000c101900 */
[----:B------:R-:W-:-:S04]  /*0cb0*/  IADD3 R3, PT, PT, R3, 0x10, RZ ;  /* 0x0000001003037810 */ /* 0x000fc80007ffe0ff */
[----:B------:R-:W-:Y:S02]  /*0cc0*/  ISETP.GE.AND P1, PT, R3, -0xc, PT ;  /* 0xfffffff40300780c */ /* 0x000fe40003f26270 */
[----:B------:R-:W-:Y:S01]  /*0cd0*/  IADD3 R14, P2, PT, R6, 0x40, RZ ;  /* 0x00000040060e7810 */ /* 0x000fe20007f5e0ff */
[----:B--2---:R-:W-:Y:S04]  /*0ce0*/  ST.E desc[UR36][R8.64+0x30], R15 ;  /* 0x0000300f08007985 */ /* 0x004fe8000c101924 */
[----:B---3--:R1:W2:Y:S01]  /*0cf0*/  LD.E R21, desc[UR36][R6.64+0x34] ;  /* 0x0000342406157980 */ /* 0x0082a2000c101900 */
[----:B------:R-:W-:Y:S01]  /*0d00*/  IADD3 R12, P3, PT, R8, 0x40, RZ ;  /* 0x00000040080c7810 */ /* 0x000fe20007f7e0ff */
[----:B----4-:R-:W-:-:S04]  /*0d10*/  IMAD.X R27, RZ, RZ, R7, P2 ;  /* 0x000000ffff1b7224 */ /* 0x010fc800010e0607 */
[----:B0-----:R-:W-:Y:S02]  /*0d20*/  IMAD.X R11, RZ, RZ, R9, P3 ;  /* 0x000000ffff0b7224 */ /* 0x001fe400018e0609 */
[----:B-1----:R-:W-:Y:S01]  /*0d30*/  IMAD.MOV.U32 R6, RZ, RZ, R14 ;  /* 0x000000ffff067224 */ /* 0x002fe200078e000e */
[----:B------:R-:W-:Y:S01]  /*0d40*/  MOV R7, R27 ;  /* 0x0000001b00077202 */ /* 0x000fe20000000f00 */
[----:B--2---:R0:W-:Y:S02]  /*0d50*/  ST.E desc[UR36][R8.64+0x34], R21 ;  /* 0x0000341508007985 */ /* 0x0041e4000c101924 */
[----:B0-----:R-:W-:Y:S02]  /*0d60*/  IMAD.MOV.U32 R8, RZ, RZ, R12 ;  /* 0x000000ffff087224 */ /* 0x001fe400078e000c */
[----:B------:R-:W-:Y:S01]  /*0d70*/  IMAD.MOV.U32 R9, RZ, RZ, R11 ;  /* 0x000000ffff097224 */ /* 0x000fe200078e000b */
[----:B------:R-:W-:Y:S06]  /*0d80*/  @!P1 BRA `(.L_x_23) ;  /* 0xfffffffc00549947 */ /* 0x000fec000383ffff */
[----:B------:R-:W-:Y:S05]  /*0d90*/  BSYNC.RECONVERGENT B2 ;  /* 0x0000000000027941 */ /* 0x000fea0003800200 */
.L_x_22:
[----:B------:R-:W-:Y:S01]  /*0da0*/  IMAD.MOV R11, RZ, RZ, -R3 ;  /* 0x000000ffff0b7224 */ /* 0x000fe200078e0a03 */
[----:B------:R-:W-:Y:S04]  /*0db0*/  BSSY.RECONVERGENT B2, `(.L_x_24) ;  /* 0x000001d000027945 */ /* 0x000fe80003800200 */
[----:B------:R-:W-:-:S13]  /*0dc0*/  ISETP.GT.AND P1, PT, R11, 0x4, PT ;  /* 0x000000040b00780c */ /* 0x000fda0003f24270 */
[----:B------:R-:W-:Y:S05]  /*0dd0*/  @!P1 BRA `(.L_x_25) ;  /* 0x0000000000689947 */ /* 0x000fea0003800000 */
[----:B------:R-:W2:Y:S04]  /*0de0*/  LD.E R11, desc[UR36][R6.64+-0x8] ;  /* 0xfffff824060b7980 */ /* 0x000ea8000c101900 */
[----:B--2---:R0:W-:Y:S04]  /*0df0*/  ST.E desc[UR36][R8.64+-0x8], R11 ;  /* 0xfffff80b08007985 */ /* 0x0041e8000c101924 */
[----:B------:R-:W2:Y:S04]  /*0e00*/  LD.E R13, desc[UR36][R6.64+-0x4] ;  /* 0xfffffc24060d7980 */ /* 0x000ea8000c101900 */
[----:B--2---:R1:W-:Y:S04]  /*0e10*/  ST.E desc[UR36][R8.64+-0x4], R13 ;  /* 0xfffffc0d08007985 */ /* 0x0043e8000c101924 */
[----:B------:R-:W2:Y:S04]  /*0e20*/  LD.E R15, desc[UR36][R6.64] ;  /* 0x00000024060f7980 */ /* 0x000ea8000c101900 */
[----:B--2---:R-:W-:Y:S04]  /*0e30*/  ST.E desc[UR36][R8.64], R15 ;  /* 0x0000000f08007985 */ /* 0x004fe8000c101924 */
[----:B------:R-:W2:Y:S04]  /*0e40*/  LD.E R21, desc[UR36][R6.64+0x4] ;  /* 0x0000042406157980 */ /* 0x000ea8000c101900 */
[----:B--2---:R2:W-:Y:S04]  /*0e50*/  ST.E desc[UR36][R8.64+0x4], R21 ;  /* 0x0000041508007985 */ /* 0x0045e8000c101924 */
[----:B------:R-:W3:Y:S04]  /*0e60*/  LD.E R27, desc[UR36][R6.64+0x8] ;  /* 0x00000824061b7980 */ /* 0x000ee8000c101900 */
[----:B---3--:R-:W-:Y:S04]  /*0e70*/  ST.E desc[UR36][R8.64+0x8], R27 ;  /* 0x0000081b08007985 */ /* 0x008fe8000c101924 */
[----:B------:R-:W3:Y:S04]  /*0e80*/  LD.E R29, desc[UR36][R6.64+0xc] ;  /* 0x00000c24061d7980 */ /* 0x000ee8000c101900 */
[----:B---3--:R-:W-:Y:S04]  /*0e90*/  ST.E desc[UR36][R8.64+0xc], R29 ;  /* 0x00000c1d08007985 */ /* 0x008fe8000c101924 */
[----:B0-----:R-:W3:Y:S01]  /*0ea0*/  LD.E R11, desc[UR36][R6.64+0x10] ;  /* 0x00001024060b7980 */ /* 0x001ee2000c101900 */
[----:B------:R-:W-:-:S02]  /*0eb0*/  IADD3 R12, P2, PT, R8, 0x20, RZ ;  /* 0x00000020080c7810 */ /* 0x000fc40007f5e0ff */
[----:B------:R-:W-:Y:S01]  /*0ec0*/  IADD3 R14, P1, PT, R6, 0x20, RZ ;  /* 0x00000020060e7810 */ /* 0x000fe20007f3e0ff */
[----:B---3--:R-:W-:Y:S04]  /*0ed0*/  ST.E desc[UR36][R8.64+0x10], R11 ;  /* 0x0000100b08007985 */ /* 0x008fe8000c101924 */
[----:B-1----:R0:W3:Y:S01]  /*0ee0*/  LD.E R13, desc[UR36][R6.64+0x14] ;  /* 0x00001424060d7980 */ /* 0x0020e2000c101900 */
[----:B--2---:R-:W-:Y:S01]  /*0ef0*/  IADD3.X R21, PT, PT, RZ, R7, RZ, P1, !PT ;  /* 0x00000007ff157210 */ /* 0x004fe20000ffe4ff */
[----:B------:R-:W-:Y:S01]  /*0f00*/  IMAD.X R15, RZ, RZ, R9, P2 ;  /* 0x000000ffff0f7224 */ /* 0x000fe200010e0609 */
[----:B------:R-:W-:Y:S01]  /*0f10*/  PLOP3.LUT P0, PT, PT, PT, PT, 0x8, 0x80 ;  /* 0x000000000080781c */ /* 0x000fe20003f0e170 */
[----:B------:R-:W-:Y:S02]  /*0f20*/  VIADD R3, R3, 0x8 ;  /* 0x0000000803037836 */ /* 0x000fe40000000000 */
[----:B0-----:R-:W-:Y:S01]  /*0f30*/  IMAD.MOV.U32 R6, RZ, RZ, R14 ;  /* 0x000000ffff067224 */ /* 0x001fe200078e000e */
[----:B------:R-:W-:Y:S01]  /*0f40*/  MOV R7, R21 ;  /* 0x0000001500077202 */ /* 0x000fe20000000f00 */
[----:B---3--:R0:W-:Y:S02]  /*0f50*/  ST.E desc[UR36][R8.64+0x14], R13 ;  /* 0x0000140d08007985 */ /* 0x0081e4000c101924 */
[----:B0-----:R-:W-:-:S02]  /*0f60*/  IMAD.MOV.U32 R8, RZ, RZ, R12 ;  /* 0x000000ffff087224 */ /* 0x001fc400078e000c */
[----:B------:R-:W-:-:S07]  /*0f70*/  IMAD.MOV.U32 R9, RZ, RZ, R15 ;  /* 0x000000ffff097224 */ /* 0x000fce00078e000f */
.L_x_25:
[----:B------:R-:W-:Y:S05]  /*0f80*/  BSYNC.RECONVERGENT B2 ;  /* 0x0000000000027941 */ /* 0x000fea0003800200 */
.L_x_24:
[----:B------:R-:W-:-:S13]  /*0f90*/  ISETP.NE.OR P0, PT, R3, RZ, P0 ;  /* 0x000000ff0300720c */ /* 0x000fda0000705670 */
[----:B------:R-:W-:Y:S05]  /*0fa0*/  @!P0 BRA `(.L_x_26) ;  /* 0x00000000004c8947 */ /* 0x000fea0003800000 */
.L_x_21:
[----:B------:R-:W2:Y:S04]  /*0fb0*/  LD.E R11, desc[UR36][R6.64+-0x8] ;  /* 0xfffff824060b7980 */ /* 0x000ea8000c101900 */
[----:B--2---:R0:W-:Y:S04]  /*0fc0*/  ST.E desc[UR36][R8.64+-0x8], R11 ;  /* 0xfffff80b08007985 */ /* 0x0041e8000c101924 */
[----:B------:R-:W2:Y:S04]  /*0fd0*/  LD.E R13, desc[UR36][R6.64+-0x4] ;  /* 0xfffffc24060d7980 */ /* 0x000ea8000c101900 */
[----:B--2---:R-:W-:Y:S04]  /*0fe0*/  ST.E desc[UR36][R8.64+-0x4], R13 ;  /* 0xfffffc0d08007985 */ /* 0x004fe8000c101924 */
[----:B------:R-:W2:Y:S01]  /*0ff0*/  LD.E R15, desc[UR36][R6.64] ;  /* 0x00000024060f7980 */ /* 0x000ea2000c101900 */
[----:B------:R-:W-:-:S05]  /*1000*/  VIADD R3, R3, 0x4 ;  /* 0x0000000403037836 */ /* 0x000fca0000000000 */
[----:B------:R-:W-:Y:S01]  /*1010*/  ISETP.NE.AND P0, PT, R3, RZ, PT ;  /* 0x000000ff0300720c */ /* 0x000fe20003f05270 */
[----:B--2---:R-:W-:Y:S04]  /*1020*/  ST.E desc[UR36][R8.64], R15 ;  /* 0x0000000f08007985 */ /* 0x004fe8000c101924 */
[----:B------:R1:W2:Y:S01]  /*1030*/  LD.E R21, desc[UR36][R6.64+0x4] ;  /* 0x0000042406157980 */ /* 0x0002a2000c101900 */
[----:B------:R-:W-:Y:S02]  /*1040*/  IADD3 R14, P1, PT, R6, 0x10, RZ ;  /* 0x00000010060e7810 */ /* 0x000fe40007f3e0ff */
[----:B------:R-:W-:Y:S02]  /*1050*/  IADD3 R12, P2, PT, R8, 0x10, RZ ;  /* 0x00000010080c7810 */ /* 0x000fe40007f5e0ff */
[----:B------:R-:W-:-:S03]  /*1060*/  IADD3.X R27, PT, PT, RZ, R7, RZ, P1, !PT ;  /* 0x00000007ff1b7210 */ /* 0x000fc60000ffe4ff */
[----:B0-----:R-:W-:Y:S02]  /*1070*/  IMAD.X R11, RZ, RZ, R9, P2 ;  /* 0x000000ffff0b7224 */ /* 0x001fe400010e0609 */
[----:B-1----:R-:W-:Y:S02]  /*1080*/  IMAD.MOV.U32 R6, RZ, RZ, R14 ;  /* 0x000000ffff067224 */ /* 0x002fe400078e000e */
[----:B------:R-:W-:Y:S01]  /*1090*/  IMAD.MOV.U32 R7, RZ, RZ, R27 ;  /* 0x000000ffff077224 */ /* 0x000fe200078e001b */
[----:B--2---:R0:W-:Y:S02]  /*10a0*/  ST.E desc[UR36][R8.64+0x4], R21 ;  /* 0x0000041508007985 */ /* 0x0041e4000c101924 */
[----:B0-----:R-:W-:Y:S01]  /*10b0*/  MOV R8, R12 ;  /* 0x0000000c00087202 */ /* 0x001fe20000000f00 */
[----:B------:R-:W-:Y:S01]  /*10c0*/  IMAD.MOV.U32 R9, RZ, RZ, R11 ;  /* 0x000000ffff097224 */ /* 0x000fe200078e000b */
[----:B------:R-:W-:Y:S06]  /*10d0*/  @P0 BRA `(.L_x_21) ;  /* 0xfffffffc00b40947 */ /* 0x000fec000383ffff */
.L_x_26:
[----:B------:R-:W-:Y:S05]  /*10e0*/  BSYNC.RECONVERGENT B1 ;  /* 0x0000000000017941 */ /* 0x000fea0003800200 */
.L_x_20:
[----:B------:R-:W-:-:S07]  /*10f0*/  IMAD.MOV.U32 R11, RZ, RZ, RZ ;  /* 0x000000ffff0b7224 */ /* 0x000fce00078e00ff */
.L_x_19:
[----:B------:R-:W-:-:S04]  /*1100*/  LOP3.LUT R0, R0, 0x1, RZ, 0xc0, !PT ;  /* 0x0000000100007812 */ /* 0x000fc800078ec0ff */
[----:B------:R-:W-:-:S13]  /*1110*/  ISETP.NE.U32.AND P0, PT, R0, 0x1, PT ;  /* 0x000000010000780c */ /* 0x000fda0003f05070 */
[----:B------:R-:W-:Y:S05]  /*1120*/  @P0 BRA `(.L_x_18) ;  /* 0x0000000000200947 */ /* 0x000fea0003800000 */
[C---:B------:R-:W-:Y:S01]  /*1130*/  IMAD.SHL.U32 R3, R10.reuse, 0x4, RZ ;  /* 0x000000040a037824 */ /* 0x040fe200078e00ff */
[----:B------:R-:W-:-:S04]  /*1140*/  SHF.L.U64.HI R10, R10, 0x2, R11 ;  /* 0x000000020a0a7819 */ /* 0x000fc8000001020b */
[----:B------:R-:W-:-:S04]  /*1150*/  IADD3 R6, P0, PT, R16, R3, RZ ;  /* 0x0000000310067210 */ /* 0x000fc80007f1e0ff */
[----:B------:R-:W-:-:S06]  /*1160*/  IADD3.X R7, PT, PT, R17, R10, RZ, P0, !PT ;  /* 0x0000000a11077210 */ /* 0x000fcc00007fe4ff */
[----:B------:R-:W2:Y:S01]  /*1170*/  LD.E R7, desc[UR36][R6.64] ;  /* 0x0000002406077980 */ /* 0x000ea2000c101900 */
[----:B------:R-:W-:-:S05]  /*1180*/  IADD3 R4, P0, PT, R3, R4, RZ ;  /* 0x0000000403047210 */ /* 0x000fca0007f1e0ff */
[----:B------:R-:W-:-:S05]  /*1190*/  IMAD.X R5, R10, 0x1, R5, P0 ;  /* 0x000000010a057824 */ /* 0x000fca00000e0605 */
[----:B--2---:R0:W-:Y:S03]  /*11a0*/  ST.E desc[UR36][R4.64], R7 ;  /* 0x0000000704007985 */ /* 0x0041e6000c101924 */
.L_x_18:
[----:B------:R-:W-:Y:S05]  /*11b0*/  BSYNC.RECONVERGENT B0 ;  /* 0x0000000000007941 */ /* 0x000fea0003800200 */
.L_x_17:
[----:B0-----:R-:W2:Y:S01]  /*11c0*/  LD.E R5, desc[UR36][R16.64] ;  /* 0x0000002410057980 */ /* 0x001ea2000c101900 */
[----:B------:R-:W0:Y:S02]  /*11d0*/  LDCU UR4, c[0x0][0x388] ;  /* 0x00007100ff0477ac */ /* 0x000e240008000800 */
[----:B0-----:R-:W-:-:S05]  /*11e0*/  IMAD.U32 R9, RZ, RZ, UR4 ;  /* 0x00000004ff097e24 */ /* 0x001fca000f8e00ff */
[----:B------:R-:W-:Y:S02]  /*11f0*/  SHF.R.S32.HI R3, RZ, 0x1f, R9 ;  /* 0x0000001fff037819 */ /* 0x000fe40000011409 */
[----:B--2---:R-:W-:-:S13]  /*1200*/  ISETP.NE.AND P0, PT, R5, RZ, PT ;  /* 0x000000ff0500720c */ /* 0x004fda0003f05270 */
[----:B------:R-:W-:Y:S05]  /*1210*/  @!P0 BRA `(.L_x_27) ;  /* 0x0000000000388947 */ /* 0x000fea0003800000 */
[----:B------:R-:W-:-:S13]  /*1220*/  ISETP.GE.AND P0, PT, R9, 0x1, PT ;  /* 0x000000010900780c */ /* 0x000fda0003f06270 */
[----:B------:R-:W-:Y:S05]  /*1230*/  @!P0 BRA `(.L_x_11) ;  /* 0x00000000007c8947 */ /* 0x000fea0003800000 */
[----:B------:R-:W-:-:S13]  /*1240*/  ISETP.NE.AND P0, PT, R5, R5, PT ;  /* 0x000000050500720c */ /* 0x000fda0003f05270 */
[----:B------:R-:W-:Y:S05]  /*1250*/  @P0 BRA `(.L_x_27) ;  /* 0x0000000000280947 */ /* 0x000fea0003800000 */
[----:B------:R-:W0:Y:S01]  /*1260*/  LDC R9, c[0x0][0x388] ;  /* 0x0000e200ff097b82 */ /* 0x000e220000000800 */
[----:B------:R-:W-:-:S07]  /*1270*/  IMAD.MOV.U32 R0, RZ, RZ, RZ ;  /* 0x000000ffff007224 */ /* 0x000fce00078e00ff */
.L_x_28:
[----:B------:R-:W-:-:S04]  /*1280*/  IADD3 R0, PT, PT, R0, 0x1, RZ ;  /* 0x0000000100007810 */ /* 0x000fc80007ffe0ff */
[----:B0-----:R-:W-:-:S13]  /*1290*/  ISETP.NE.AND P0, PT, R0, R9, PT ;  /* 0x000000090000720c */ /* 0x001fda0003f05270 */
[----:B------:R-:W-:Y:S05]  /*12a0*/  @!P0 BRA `(.L_x_11) ;  /* 0x0000000000608947 */ /* 0x000fea0003800000 */
[----:B------:R-:W-:-:S04]  /*12b0*/  IMAD R7, R0, R9, R0 ;  /* 0x0000000900077224 */ /* 0x000fc800078e0200 */
[----:B------:R-:W-:-:S06]  /*12c0*/  IMAD.WIDE.U32 R6, R7, 0x4, R16 ;  /* 0x0000000407067825 */ /* 0x000fcc00078e0010 */
[----:B------:R-:W2:Y:S02]  /*12d0*/  LD.E R6, desc[UR36][R6.64] ;  /* 0x0000002406067980 */ /* 0x000ea4000c101900 */
[----:B--2---:R-:W-:-:S13]  /*12e0*/  ISETP.NE.AND P0, PT, R6, R5, PT ;  /* 0x000000050600720c */ /* 0x004fda0003f05270 */
[----:B------:R-:W-:Y:S05]  /*12f0*/  @!P0 BRA `(.L_x_28) ;  /* 0xfffffffc00e08947 */ /* 0x000fea000383ffff */
.L_x_27:
[----:B------:R-:W-:-:S04]  /*1300*/  LEA R4, P0, R9, R16, 0x2 ;  /* 0x0000001009047211 */ /* 0x000fc800078010ff */
[----:B------:R-:W-:-:S06]  /*1310*/  LEA.HI.X R5, R9, R17, R3, 0x2, P0 ;  /* 0x0000001109057211 */ /* 0x000fcc00000f1403 */
[----:B------:R-:W2:Y:S02]  /*1320*/  LD.E R5, desc[UR36][R4.64+-0x4] ;  /* 0xfffffc2404057980 */ /* 0x000ea4000c101900 */
[----:B--2---:R-:W-:-:S13]  /*1330*/  ISETP.NE.AND P0, PT, R5, RZ, PT ;  /* 0x000000ff0500720c */ /* 0x004fda0003f05270 */
[----:B------:R-:W-:Y:S05]  /*1340*/  @!P0 BRA `(.L_x_29) ;  /* 0x0000000000688947 */ /* 0x000fea0003800000 */
[----:B------:R-:W-:-:S13]  /*1350*/  ISETP.GE.AND P0, PT, R9, 0x1, PT ;  /* 0x000000010900780c */ /* 0x000fda0003f06270 */
[----:B------:R-:W-:Y:S05]  /*1360*/  @!P0 BRA `(.L_x_11) ;  /* 0x0000000000308947 */ /* 0x000fea0003800000 */
[----:B------:R-:W0:Y:S01]  /*1370*/  LDC R9, c[0x0][0x388] ;  /* 0x0000e200ff097b82 */ /* 0x000e220000000800 */
[----:B------:R-:W-:-:S07]  /*1380*/  IMAD.MOV.U32 R0, RZ, RZ, RZ ;  /* 0x000000ffff007224 */ /* 0x000fce00078e00ff */
.L_x_30:
[----:B------:R-:W-:-:S05]  /*1390*/  LOP3.LUT R3, RZ, R0, RZ, 0x33, !PT ;  /* 0x00000000ff037212 */ /* 0x000fca00078e33ff */
[----:B0-----:R-:W-:-:S04]  /*13a0*/  IMAD.IADD R3, R3, 0x1, R9 ;  /* 0x0000000103037824 */ /* 0x001fc800078e0209 */
[----:B------:R-:W-:-:S04]  /*13b0*/  IMAD R3, R0, R9, R3 ;  /* 0x0000000900037224 */ /* 0x000fc800078e0203 */
[----:B------:R-:W-:-:S06]  /*13c0*/  IMAD.WIDE R6, R3, 0x4, R16 ;  /* 0x0000000403067825 */ /* 0x000fcc00078e0210 */
[----:B------:R-:W2:Y:S02]  /*13d0*/  LD.E R6, desc[UR36][R6.64] ;  /* 0x0000002406067980 */ /* 0x000ea4000c101900 */
[----:B--2---:R-:W-:-:S13]  /*13e0*/  ISETP.NE.AND P0, PT, R6, R5, PT ;  /* 0x000000050600720c */ /* 0x004fda0003f05270 */
[----:B------:R-:W-:Y:S05]  /*13f0*/  @P0 BRA `(.L_x_29) ;  /* 0x00000000003c0947 */ /* 0x000fea0003800000 */
[----:B------:R-:W-:-:S05]  /*1400*/  VIADD R0, R0, 0x1 ;  /* 0x0000000100007836 */ /* 0x000fca0000000000 */
[----:B------:R-:W-:-:S13]  /*1410*/  ISETP.NE.AND P0, PT, R0, R9, PT ;  /* 0x000000090000720c */ /* 0x000fda0003f05270 */
[----:B------:R-:W-:Y:S05]  /*1420*/  @P0 BRA `(.L_x_30) ;  /* 0xfffffffc00d80947 */ /* 0x000fea000383ffff */
.L_x_11:
[----:B-----5:R-:W-:-:S04]  /*1430*/  IADD3 R0, PT, PT, R5, -0x1, RZ ;  /* 0xffffffff05007810 */ /* 0x020fc80007ffe0ff */
[----:B------:R-:W-:-:S13]  /*1440*/  ISETP.GE.U32.AND P0, PT, R0, 0x2, PT ;  /* 0x000000020000780c */ /* 0x000fda0003f06070 */
[----:B------:R-:W-:Y:S01]  /*1450*/  @!P0 IMAD.MOV.U32 R0, RZ, RZ, 0x40c38800 ;  /* 0x40c38800ff008424 */ /* 0x000fe200078e00ff */
[----:B------:R-:W-:Y:S01]  /*1460*/  @!P0 ISETP.NE.AND P1, PT, R2, R5, PT ;  /* 0x000000050200820c */ /* 0x000fe20003f25270 */
[----:B------:R-:W-:Y:S02]  /*1470*/  @!P0 IMAD.MOV.U32 R7, RZ, RZ, R23 ;  /* 0x000000ffff078224 */ /* 0x000fe400078e0017 */
[----:B------:R-:W-:Y:S01]  /*1480*/  @!P0 IMAD.MOV.U32 R18, RZ, RZ, RZ ;  /* 0x000000ffff128224 */ /* 0x000fe200078e00ff */
[----:B------:R-:W-:Y:S01]  /*1490*/  @!P0 FSEL R19, R0, -6.1103515625, !P1 ;  /* 0xc0c3880000138808 */ /* 0x000fe20004800000 */
[----:B------:R-:W-:Y:S08]  /*14a0*/  @!P0 BRA `(.L_x_4) ;  /* 0x0000001c00ec8947 */ /* 0x000ff00003800000 */
[----:B------:R-:W-:Y:S02]  /*14b0*/  ISETP.NE.AND P0, PT, R5, 0x3, PT ;  /* 0x000000030500780c */ /* 0x000fe40003f05270 */
[----:B------:R-:W-:-:S11]  /*14c0*/  MOV R7, R23 ;  /* 0x0000001700077202 */ /* 0x000fd60000000f00 */
[----:B------:R-:W-:Y:S05]  /*14d0*/  @!P0 BRA `(.L_x_4) ;  /* 0x0000001c00e08947 */ /* 0x000fea0003800000 */
[----:B------:R-:W-:Y:S05]  /*14e0*/  BRA `(.L_x_31) ;  /* 0x0000000000407947 */ /* 0x000fea0003800000 */
.L_x_29:
[----:B------:R-:W-:Y:S01]  /*14f0*/  ISETP.NE.AND P0, PT, R9, RZ, PT ;  /* 0x000000ff0900720c */ /* 0x000fe20003f05270 */
[----:B------:R-:W-:-:S12]  /*1500*/  IMAD.MOV.U32 R7, RZ, RZ, R23 ;  /* 0x000000ffff077224 */ /* 0x000fd800078e0017 */
[----:B------:R-:W-:Y:S05]  /*1510*/  @!P0 BRA `(.L_x_4) ;  /* 0x0000001c00d08947 */ /* 0x000fea0003800000 */
[----:B------:R-:W2:Y:S02]  /*1520*/  LD.E R0, desc[UR36][R16.64] ;  /* 0x0000002410007980 */ /* 0x000ea4000c101900 */
[----:B--2---:R-:W-:-:S13]  /*1530*/  ISETP.NE.AND P0, PT, R0, RZ, PT ;  /* 0x000000ff0000720c */ /* 0x004fda0003f05270 */
[----:B------:R-:W-:Y:S05]  /*1540*/  @!P0 BRA `(.L_x_31) ;  /* 0x0000000000288947 */ /* 0x000fea0003800000 */
[----:B------:R-:W-:Y:S01]  /*1550*/  VIMNMX.U32 R0, PT, PT, R22, 0x1, !PT ;  /* 0x0000000116007848 */ /* 0x000fe20007fe0000 */
[----:B------:R-:W-:-:S07]  /*1560*/  IMAD.MOV.U32 R3, RZ, RZ, RZ ;  /* 0x000000ffff037224 */ /* 0x000fce00078e00ff */
.L_x_32:
[----:B------:R-:W-:Y:S01]  /*1570*/  VIADD R3, R3, 0x1 ;  /* 0x0000000103037836 */ /* 0x000fe20000000000 */
[----:B------:R-:W-:-:S04]  /*1580*/  MOV R7, R23 ;  /* 0x0000001700077202 */ /* 0x000fc80000000f00 */
[----:B------:R-:W-:-:S13]  /*1590*/  ISETP.NE.AND P0, PT, R3, R0, PT ;  /* 0x000000000300720c */ /* 0x000fda0003f05270 */
[----:B------:R-:W-:Y:S05]  /*15a0*/  @!P0 BRA `(.L_x_4) ;  /* 0x0000001c00ac8947 */ /* 0x000fea0003800000 */
[----:B------:R-:W-:-:S06]  /*15b0*/  IMAD.WIDE.U32 R4, R3, 0x4, R16 ;  /* 0x0000000403047825 */ /* 0x000fcc00078e0010 */
[----:B------:R-:W2:Y:S02]  /*15c0*/  LD.E R4, desc[UR36][R4.64] ;  /* 0x0000002404047980 */ /* 0x000ea4000c101900 */
[----:B--2---:R-:W-:-:S13]  /*15d0*/  ISETP.NE.AND P0, PT, R4, RZ, PT ;  /* 0x000000ff0400720c */ /* 0x004fda0003f05270 */
[----:B------:R-:W-:Y:S05]  /*15e0*/  @P0 BRA `(.L_x_32) ;  /* 0xfffffffc00e00947 */ /* 0x000fea000383ffff */
.L_x_31:
[----:B------:R-:W0:Y:S01]  /*15f0*/  LDCU UR5, c[0x0][0x388] ;  /* 0x00007100ff0577ac */ /* 0x000e220008000800 */
[----:B------:R-:W-:Y:S02]  /*1600*/  IMAD.MOV.U32 R10, RZ, RZ, 0x0 ;  /* 0x00000000ff0a7424 */ /* 0x000fe400078e00ff */
[----:B------:R-:W-:Y:S01]  /*1610*/  IMAD.MOV.U32 R11, RZ, RZ, 0x3fd80000 ;  /* 0x3fd80000ff0b7424 */ /* 0x000fe200078e00ff */
[----:B0-----:R-:W-:Y:S02]  /*1620*/  ULEA.HI UR4, UR5, UR5, URZ, 0x1 ;  /* 0x0000000505047291 */ /* 0x001fe4000f8f08ff */
[----:B------:R-:W-:Y:S02]  /*1630*/  ISETP.NE.AND P0, PT, RZ, UR5, PT ;  /* 0x00000005ff007c0c */ /* 0x000fe4000bf05270 */
[----:B------:R-:W-:-:S09]  /*1640*/  USHF.R.S32.HI UR4, URZ, 0x1, UR4 ;  /* 0x00000001ff047899 */ /* 0x000fd20008011404 */
[----:B------:R-:W1:Y:S02]  /*1650*/  I2F.F64 R6, UR4 ;  /* 0x0000000400067d12 */ /* 0x000e640008201c00 */
[----:B-1----:R-:W-:-:S08]  /*1660*/  DMUL R4, R6, R6 ;  /* 0x0000000606047228 */ /* 0x002fd00000000000 */
[----:B------:R-:W-:-:S06]  /*1670*/  DFMA R6, R6, R6, R4 ;  /* 0x000000060606722b */ /* 0x000fcc0000000004 */
[----:B------:R-:W0:Y:S04]  /*1680*/  MUFU.RSQ64H R5, R7 ;  /* 0x0000000700057308 */ /* 0x000e280000001c00 */
[----:B------:R-:W-:-:S05]  /*1690*/  VIADD R4, R7, 0xfcb00000 ;  /* 0xfcb0000007047836 */ /* 0x000fca0000000000 */
[----:B------:R-:W-:Y:S01]  /*16a0*/  ISETP.GE.U32.AND P1, PT, R4, 0x7ca00000, PT ;  /* 0x7ca000000400780c */ /* 0x000fe20003f26070 */
[----:B0-----:R-:W-:-:S08]  /*16b0*/  DMUL R8, R4, R4 ;  /* 0x0000000404087228 */ /* 0x001fd00000000000 */
[----:B------:R-:W-:-:S08]  /*16c0*/  DFMA R8, R6, -R8, 1 ;  /* 0x3ff000000608742b */ /* 0x000fd00000000808 */
[----:B------:R-:W-:Y:S02]  /*16d0*/  DFMA R10, R8, R10, 0.5 ;  /* 0x3fe00000080a742b */ /* 0x000fe4000000000a */
[----:B------:R-:W-:-:S08]  /*16e0*/  DMUL R8, R4, R8 ;  /* 0x0000000804087228 */ /* 0x000fd00000000000 */
[----:B------:R-:W-:-:S08]  /*16f0*/  DFMA R20, R10, R8, R4 ;  /* 0x000000080a14722b */ /* 0x000fd00000000004 */
[----:B------:R-:W-:Y:S02]  /*1700*/  DMUL R26, R6, R20 ;  /* 0x00000014061a7228 */ /* 0x000fe40000000000 */
[----:B------:R-:W-:Y:S01]  /*1710*/  IADD3 R15, PT, PT, R21, -0x100000, RZ ;  /* 0xfff00000150f7810 */ /* 0x000fe20007ffe0ff */
[----:B------:R-:W-:-:S05]  /*1720*/  IMAD.MOV.U32 R14, RZ, RZ, R20 ;  /* 0x000000ffff0e7224 */ /* 0x000fca00078e0014 */
[----:B------:R-:W-:-:S08]  /*1730*/  DFMA R28, R26, -R26, R6 ;  /* 0x8000001a1a1c722b */ /* 0x000fd00000000006 */
[----:B------:R-:W-:Y:S01]  /*1740*/  DFMA R12, R28, R14, R26 ;  /* 0x0000000e1c0c722b */ /* 0x000fe2000000001a */
[----:B------:R-:W-:Y:S10]  /*1750*/  @!P1 BRA `(.L_x_33) ;  /* 0x0000000000309947 */ /* 0x000ff40003800000 */
[----:B------:R-:W-:Y:S01]  /*1760*/  IMAD.MOV.U32 R11, RZ, RZ, R6 ;  /* 0x000000ffff0b7224 */ /* 0x000fe200078e0006 */
[----:B------:R-:W-:Y:S01]  /*1770*/  MOV R5, R4 ;  /* 0x0000000400057202 */ /* 0x000fe20000000f00 */
[----:B------:R-:W-:Y:S01]  /*1780*/  IMAD.MOV.U32 R10, RZ, RZ, R7 ;  /* 0x000000ffff0a7224 */ /* 0x000fe200078e0007 */
[----:B------:R-:W-:Y:S01]  /*1790*/  MOV R9, R28 ;  /* 0x0000001c00097202 */ /* 0x000fe20000000f00 */
[----:B------:R-:W-:Y:S01]  /*17a0*/  IMAD.MOV.U32 R8, RZ, RZ, R29 ;  /* 0x000000ffff087224 */ /* 0x000fe200078e001d */
[----:B------:R-:W-:Y:S01]  /*17b0*/  MOV R21, 0x1800 ;  /* 0x0000180000157802 */ /* 0x000fe20000000f00 */
[----:B------:R-:W-:Y:S02]  /*17c0*/  IMAD.MOV.U32 R7, RZ, RZ, R26 ;  /* 0x000000ffff077224 */ /* 0x000fe400078e001a */
[----:B------:R-:W-:Y:S02]  /*17d0*/  IMAD.MOV.U32 R6, RZ, RZ, R27 ;  /* 0x000000ffff067224 */ /* 0x000fe400078e001b */
[----:B------:R-:W-:-:S07]  /*17e0*/  IMAD.MOV.U32 R4, RZ, RZ, R15 ;  /* 0x000000ffff047224 */ /* 0x000fce00078e000f */
[----:B------:R-:W-:Y:S05]  /*17f0*/  CALL.REL.NOINC `($__internal_0_$__cuda_sm20_dsqrt_rn_f64_mediumpath_v1) ;  /* 0x0000002000c07944 */ /* 0x000fea0003c00000 */
[----:B------:R-:W-:Y:S02]  /*1800*/  IMAD.MOV.U32 R12, RZ, RZ, R4 ;  /* 0x000000ffff0c7224 */ /* 0x000fe400078e0004 */
[----:B------:R-:W-:-:S07]  /*1810*/  IMAD.MOV.U32 R13, RZ, RZ, R5 ;  /* 0x000000ffff0d7224 */ /* 0x000fce00078e0005 */
.L_x_33:
[----:B------:R-:W-:Y:S01]  /*1820*/  MOV R7, R23 ;  /* 0x0000001700077202 */ /* 0x000fe20000000f00 */
[----:B------:R-:W-:Y:S06]  /*1830*/  @!P0 BRA `(.L_x_4) ;  /* 0x0000001c00088947 */ /* 0x000fec0003800000 */
[----:B------:R-:W0:Y:S01]  /*1840*/  LDC R5, c[0x0][0x388] ;  /* 0x0000e200ff057b82 */ /* 0x000e220000000800 */
[C---:B------:R-:W-:Y:S01]  /*1850*/  ISETP.GE.U32.AND P0, PT, R22.reuse, 0x4, PT ;  /* 0x000000041600780c */ /* 0x040fe20003f06070 */
[----:B------:R-:W-:Y:S01]  /*1860*/  IMAD.MOV.U32 R4, RZ, RZ, RZ ;  /* 0x000000ffff047224 */ /* 0x000fe200078e00ff */
[----:B------:R-:W-:Y:S02]  /*1870*/  VIMNMX.U32 R33, PT, PT, R22, 0x1, !PT ;  /* 0x0000000116217848 */ /* 0x000fe40007fe0000 */
[----:B------:R-:W-:Y:S01]  /*1880*/  CS2R R18, SRZ ;  /* 0x0000000000127805 */ /* 0x000fe2000001ff00 */
[----:B0-----:R-:W-:-:S05]  /*1890*/  VIADD R3, R5, 0xffffffff ;  /* 0xffffffff05037836 */ /* 0x001fca0000000000 */
[----:B------:R-:W-:-:S04]  /*18a0*/  LEA.HI R0, R3, R3, RZ, 0x1 ;  /* 0x0000000303007211 */ /* 0x000fc800078f08ff */
[----:B------:R-:W-:Y:S01]  /*18b0*/  SHF.R.S32.HI R0, RZ, 0x1, R0 ;  /* 0x00000001ff007819 */ /* 0x000fe20000011400 */
[----:B------:R-:W-:Y:S06]  /*18c0*/  @!P0 BRA `(.L_x_34) ;  /* 0x0000001400808947 */ /* 0x000fec0003800000 */
[----:B------:R-:W-:Y:S01]  /*18d0*/  IMAD.IADD R27, R22, 0x1, -R5 ;  /* 0x00000001161b7824 */ /* 0x000fe200078e0a05 */
[----:B------:R-:W-:Y:S01]  /*18e0*/  LOP3.LUT R26, R33, 0xfffffffc, RZ, 0xc0, !PT ;  /* 0xfffffffc211a7812 */ /* 0x000fe200078ec0ff */
[----:B------:R-:W-:Y:S01]  /*18f0*/  BSSY.RECONVERGENT B0, `(.L_x_35) ;  /* 0x000015c000007945 */ /* 0x000fe20003800200 */
[----:B------:R-:W-:Y:S01]  /*1900*/  IADD3 R14, P0, PT, R16, 0x8, RZ ;  /* 0x00000008100e7810 */ /* 0x000fe20007f1e0ff */
[----:B------:R-:W-:Y:S01]  /*1910*/  VIADD R31, R22, 0xfffffffe ;  /* 0xfffffffe161f7836 */ /* 0x000fe20000000000 */
[----:B------:R-:W-:Y:S01]  /*1920*/  IADD3 R28, PT, PT, R27, -0x1, RZ ;  /* 0xffffffff1b1c7810 */ /* 0x000fe20007ffe0ff */
[----:B------:R-:W-:Y:S01]  /*1930*/  IMAD.MOV.U32 R30, RZ, RZ, 0x2 ;  /* 0x00000002ff1e7424 */ /* 0x000fe200078e00ff */
[----:B------:R-:W-:Y:S01]  /*1940*/  IADD3 R32, PT, PT, R5, -0x2, RZ ;  /* 0xfffffffe05207810 */ /* 0x000fe20007ffe0ff */
[----:B------:R-:W-:Y:S01]  /*1950*/  IMAD.MOV.U32 R29, RZ, RZ, -0x2 ;  /* 0xfffffffeff1d7424 */ /* 0x000fe200078e00ff */
[----:B------:R-:W-:Y:S02]  /*1960*/  CS2R R18, SRZ ;  /* 0x0000000000127805 */ /* 0x000fe4000001ff00 */
[----:B------:R-:W-:Y:S01]  /*1970*/  IADD3 R27, PT, PT, -R27, 0x3, RZ ;  /* 0x000000031b1b7810 */ /* 0x000fe20007ffe1ff */
[----:B------:R-:W-:-:S02]  /*1980*/  IMAD.MOV R26, RZ, RZ, -R26 ;  /* 0x000000ffff1a7224 */ /* 0x000fc400078e0a1a */
[----:B------:R-:W-:-:S07]  /*1990*/  IMAD.X R15, RZ, RZ, R17, P0 ;  /* 0x000000ffff0f7224 */ /* 0x000fce00000e0611 */
.L_x_55:
[----:B------:R-:W2:Y:S01]  /*19a0*/  LD.E R5, desc[UR36][R14.64+-0x8] ;  /* 0xfffff8240e057980 */ /* 0x000ea2000c101900 */
[----:B------:R-:W-:Y:S01]  /*19b0*/  BSSY.RECONVERGENT B1, `(.L_x_36) ;  /* 0x000004f000017945 */ /* 0x000fe20003800200 */
[----:B--2---:R-:W-:-:S13]  /*19c0*/  ISETP.NE.AND P0, PT, R5, R2, PT ;  /* 0x000000020500720c */ /* 0x004fda0003f05270 */
[----:B------:R-:W-:Y:S05]  /*19d0*/  @P0 BRA `(.L_x_37) ;  /* 0x0000000400300947 */ /* 0x000fea0003800000 */
[----:B------:R-:W-:-:S04]  /*19e0*/  ISETP.NE.AND P0, PT, R32, -0x1, PT ;  /* 0xffffffff2000780c */ /* 0x000fc80003f05270 */
[----:B------:R-:W-:-:S04]  /*19f0*/  ISETP.NE.AND P0, PT, R29, -0x2, P0 ;  /* 0xfffffffe1d00780c */ /* 0x000fc80000705270 */
[----:B------:R-:W-:-:S04]  /*1a00*/  ISETP.NE.AND P0, PT, R31, -0x1, P0 ;  /* 0xffffffff1f00780c */ /* 0x000fc80000705270 */
[----:B------:R-:W-:-:S13]  /*1a10*/  ISETP.NE.AND P0, PT, R27, 0x3, P0 ;  /* 0x000000031b00780c */ /* 0x000fda0000705270 */
[----:B------:R-:W-:Y:S01]  /*1a20*/  @!P0 IMAD.MOV.U32 R4, RZ, RZ, 0x66666666 ;  /* 0x66666666ff048424 */ /* 0x000fe200078e00ff */
[----:B------:R-:W-:-:S06]  /*1a30*/  @!P0 MOV R5, 0x3fe66666 ;  /* 0x3fe6666600058802 */ /* 0x000fcc0000000f00 */
[----:B------:R-:W-:Y:S01]  /*1a40*/  @!P0 DFMA R18, R12, R4, R18 ;  /* 0x000000040c12822b */ /* 0x000fe20000000012 */
[----:B------:R-:W-:Y:S10]  /*1a50*/  @!P0 BRA `(.L_x_37) ;  /* 0x0000000400108947 */ /* 0x000ff40003800000 */
[----:B------:R-:W0:Y:S01]  /*1a60*/  LDC R8, c[0x0][0x388] ;  /* 0x0000e200ff087b82 */ /* 0x000e220000000800 */
[----:B------:R-:W-:Y:S01]  /*1a70*/  VIADD R9, R30, 0xfffffffe ;  /* 0xfffffffe1e097836 */ /* 0x000fe20000000000 */
[----:B------:R-:W-:Y:S01]  /*1a80*/  BSSY.RECONVERGENT B2, `(.L_x_38) ;  /* 0x0000040000027945 */ /* 0x000fe20003800200 */
[----:B------:R-:W-:-:S03]  /*1a90*/  DADD R18, R18, R12 ;  /* 0x0000000012127229 */ /* 0x000fc6000000000c */
[----:B------:R-:W-:Y:S02]  /*1aa0*/  IABS R10, R9 ;  /* 0x00000009000a7213 */ /* 0x000fe40000000000 */
[----:B0-----:R-:W-:-:S04]  /*1ab0*/  IABS R6, R8 ;  /* 0x0000000800067213 */ /* 0x001fc80000000000 */
[----:B------:R-:W0:Y:S08]  /*1ac0*/  I2F.RP R7, R6 ;  /* 0x0000000600077306 */ /* 0x000e300000209400 */
[----:B0-----:R-:W0:Y:S02]  /*1ad0*/  MUFU.RCP R7, R7 ;  /* 0x0000000700077308 */ /* 0x001e240000001000 */
[----:B0-----:R-:W-:-:S06]  /*1ae0*/  VIADD R4, R7, 0xffffffe ;  /* 0x0ffffffe07047836 */ /* 0x001fcc0000000000 */
[----:B------:R0:W1:Y:S02]  /*1af0*/  F2I.FTZ.U32.TRUNC.NTZ R5, R4 ;  /* 0x0000000400057305 */ /* 0x000064000021f000 */
[----:B0-----:R-:W-:Y:S01]  /*1b00*/  MOV R4, RZ ;  /* 0x000000ff00047202 */ /* 0x001fe20000000f00 */
[----:B-1----:R-:W-:-:S04]  /*1b10*/  IMAD.MOV R11, RZ, RZ, -R5 ;  /* 0x000000ffff0b7224 */ /* 0x002fc800078e0a05 */
[----:B------:R-:W-:-:S04]  /*1b20*/  IMAD R11, R11, R6, RZ ;  /* 0x000000060b0b7224 */ /* 0x000fc800078e02ff */
[----:B------:R-:W-:Y:S01]  /*1b30*/  IMAD.HI.U32 R5, R5, R11, R4 ;  /* 0x0000000b05057227 */ /* 0x000fe200078e0004 */
[----:B------:R-:W-:-:S04]  /*1b40*/  LOP3.LUT R4, R9, R8, RZ, 0x3c, !PT ;  /* 0x0000000809047212 */ /* 0x000fc800078e3cff */
[----:B------:R-:W-:Y:S01]  /*1b50*/  ISETP.GE.AND P2, PT, R4, RZ, PT ;  /* 0x000000ff0400720c */ /* 0x000fe20003f46270 */
[----:B------:R-:W-:-:S04]  /*1b60*/  IMAD.HI.U32 R5, R5, R10, RZ ;  /* 0x0000000a05057227 */ /* 0x000fc800078e00ff */
[----:B------:R-:W-:-:S04]  /*1b70*/  IMAD.MOV R7, RZ, RZ, -R5 ;  /* 0x000000ffff077224 */ /* 0x000fc800078e0a05 */
[----:B------:R-:W-:-:S05]  /*1b80*/  IMAD R7, R6, R7, R10 ;  /* 0x0000000706077224 */ /* 0x000fca00078e020a */
[----:B------:R-:W-:-:S13]  /*1b90*/  ISETP.GT.U32.AND P1, PT, R6, R7, PT ;  /* 0x000000070600720c */ /* 0x000fda0003f24070 */
[----:B------:R-:W-:Y:S02]  /*1ba0*/  @!P1 IMAD.IADD R7, R7, 0x1, -R6 ;  /* 0x0000000107079824 */ /* 0x000fe400078e0a06 */
[----:B------:R-:W-:Y:S01]  /*1bb0*/  @!P1 VIADD R5, R5, 0x1 ;  /* 0x0000000105059836 */ /* 0x000fe20000000000 */
[----:B------:R-:W-:Y:S02]  /*1bc0*/  ISETP.NE.AND P1, PT, R8, RZ, PT ;  /* 0x000000ff0800720c */ /* 0x000fe40003f25270 */
[----:B------:R-:W-:Y:S02]  /*1bd0*/  ISETP.GE.U32.AND P0, PT, R7, R6, PT ;  /* 0x000000060700720c */ /* 0x000fe40003f06070 */
[----:B------:R-:W-:Y:S11]  /*1be0*/  I2F.F64 R6, R0 ;  /* 0x0000000000067312 */ /* 0x000ff60000201c00 */
[----:B------:R-:W-:-:S05]  /*1bf0*/  @P0 IADD3 R5, PT, PT, R5, 0x1, RZ ;  /* 0x0000000105050810 */ /* 0x000fca0007ffe0ff */
[----:B------:R-:W-:-:S04]  /*1c00*/  IMAD.MOV.U32 R20, RZ, RZ, R5 ;  /* 0x000000ffff147224 */ /* 0x000fc800078e0005 */
[----:B------:R-:W-:Y:S01]  /*1c10*/  @!P2 IMAD.MOV R20, RZ, RZ, -R20 ;  /* 0x000000ffff14a224 */ /* 0x000fe200078e0a14 */
[----:B------:R-:W-:-:S05]  /*1c20*/  @!P1 LOP3.LUT R20, RZ, R8, RZ, 0x33, !PT ;  /* 0x00000008ff149212 */ /* 0x000fca00078e33ff */
[----:B------:R-:W-:-:S04]  /*1c30*/  IMAD.MOV R21, RZ, RZ, -R20 ;  /* 0x000000ffff157224 */ /* 0x000fc800078e0a14 */
[----:B------:R-:W-:Y:S02]  /*1c40*/  IMAD R21, R8, R21, R9 ;  /* 0x0000001508157224 */ /* 0x000fe400078e0209 */
[----:B------:R-:W0:Y:S08]  /*1c50*/  I2F.F64 R8, R20 ;  /* 0x0000001400087312 */ /* 0x000e300000201c00 */
[----:B------:R-:W1:Y:S01]  /*1c60*/  I2F.F64.U32 R4, R21 ;  /* 0x0000001500047312 */ /* 0x000e620000201800 */
[----:B0-----:R-:W-:-:S02]  /*1c70*/  DADD R8, R8, -R6 ;  /* 0x0000000008087229 */ /* 0x001fc40000000806 */
[----:B-1----:R-:W-:Y:S01]  /*1c80*/  DADD R4, R4, -R6 ;  /* 0x0000000004047229 */ /* 0x002fe20000000806 */
[----:B------:R-:W-:Y:S02]  /*1c90*/  IMAD.MOV.U32 R6, RZ, RZ, 0x0 ;  /* 0x00000000ff067424 */ /* 0x000fe400078e00ff */
[----:B------:R-:W-:-:S05]  /*1ca0*/  IMAD.MOV.U32 R7, RZ, RZ, 0x3fd80000 ;  /* 0x3fd80000ff077424 */ /* 0x000fca00078e00ff */
[----:B------:R-:W-:-:S08]  /*1cb0*/  DMUL R4, R4, R4 ;  /* 0x0000000404047228 */ /* 0x000fd00000000000 */
[----:B------:R-:W-:-:S06]  /*1cc0*/  DFMA R8, R8, R8, R4 ;  /* 0x000000080808722b */ /* 0x000fcc0000000004 */
[----:B------:R-:W0:Y:S04]  /*1cd0*/  MUFU.RSQ64H R5, R9 ;  /* 0x0000000900057308 */ /* 0x000e280000001c00 */
[----:B------:R-:W-:-:S04]  /*1ce0*/  IADD3 R4, PT, PT, R9, -0x3500000, RZ ;  /* 0xfcb0000009047810 */ /* 0x000fc80007ffe0ff */
[----:B------:R-:W-:Y:S02]  /*1cf0*/  ISETP.GE.U32.AND P0, PT, R4, 0x7ca00000, PT ;  /* 0x7ca000000400780c */ /* 0x000fe40003f06070 */
[----:B0-----:R-:W-:-:S08]  /*1d00*/  DMUL R10, R4, R4 ;  /* 0x00000004040a7228 */ /* 0x001fd00000000000 */
[----:B------:R-:W-:-:S08]  /*1d10*/  DFMA R10, R8, -R10, 1 ;  /* 0x3ff00000080a742b */ /* 0x000fd0000000080a */
[----:B------:R-:W-:Y:S02]  /*1d20*/  DFMA R6, R10, R6, 0.5 ;  /* 0x3fe000000a06742b */ /* 0x000fe40000000006 */
[----:B------:R-:W-:-:S08]  /*1d30*/  DMUL R10, R4, R10 ;  /* 0x0000000a040a7228 */ /* 0x000fd00000000000 */
[----:B------:R-:W-:-:S08]  /*1d40*/  DFMA R10, R6, R10, R4 ;  /* 0x0000000a060a722b */ /* 0x000fd00000000004 */
[----:B------:R-:W-:Y:S02]  /*1d50*/  DMUL R34, R8, R10 ;  /* 0x0000000a08227228 */ /* 0x000fe40000000000 */
[----:B------:R-:W-:Y:S01]  /*1d60*/  VIADD R21, R11, 0xfff00000 ;  /* 0xfff000000b157836 */ /* 0x000fe20000000000 */
[----:B------:R-:W-:-:S05]  /*1d70*/  MOV R20, R10 ;  /* 0x0000000a00147202 */ /* 0x000fca0000000f00 */
[----:B------:R-:W-:-:S08]  /*1d80*/  DFMA R6, R34, -R34, R8 ;  /* 0x800000222206722b */ /* 0x000fd00000000008 */
[----:B------:R-:W-:Y:S01]  /*1d90*/  DFMA R36, R6, R20, R34 ;  /* 0x000000140624722b */ /* 0x000fe20000000022 */
[----:B------:R-:W-:Y:S10]  /*1da0*/  @!P0 BRA `(.L_x_39) ;  /* 0x0000000000348947 */ /* 0x000ff40003800000 */
[----:B------:R-:W-:Y:S01]  /*1db0*/  IMAD.MOV.U32 R20, RZ, RZ, R10 ;  /* 0x000000ffff147224 */ /* 0x000fe200078e000a */
[----:B------:R-:W-:Y:S01]  /*1dc0*/  MOV R5, R4 ;  /* 0x0000000400057202 */ /* 0x000fe20000000f00 */
[----:B------:R-:W-:Y:S02]  /*1dd0*/  IMAD.MOV.U32 R11, RZ, RZ, R8 ;  /* 0x000000ffff0b7224 */ /* 0x000fe400078e0008 */
[----:B------:R-:W-:Y:S01]  /*1de0*/  IMAD.MOV.U32 R10, RZ, RZ, R9 ;  /* 0x000000ffff0a7224 */ /* 0x000fe200078e0009 */
[----:B------:R-:W-:Y:S01]  /*1df0*/  MOV R9, R6 ;  /* 0x0000000600097202 */ /* 0x000fe20000000f00 */
[----:B------:R-:W-:Y:S02]  /*1e00*/  IMAD.MOV.U32 R8, RZ, RZ, R7 ;  /* 0x000000ffff087224 */ /* 0x000fe400078e0007 */
[----:B------:R-:W-:Y:S01]  /*1e10*/  IMAD.MOV.U32 R4, RZ, RZ, R21 ;  /* 0x000000ffff047224 */ /* 0x000fe200078e0015 */
[----:B------:R-:W-:Y:S01]  /*1e20*/  MOV R21, 0x1e60 ;  /* 0x00001e6000157802 */ /* 0x000fe20000000f00 */
[----:B------:R-:W-:-:S02]  /*1e30*/  IMAD.MOV.U32 R7, RZ, RZ, R34 ;  /* 0x000000ffff077224 */ /* 0x000fc400078e0022 */
[----:B------:R-:W-:-:S07]  /*1e40*/  IMAD.MOV.U32 R6, RZ, RZ, R35 ;  /* 0x000000ffff067224 */ /* 0x000fce00078e0023 */
[----:B------:R-:W-:Y:S05]  /*1e50*/  CALL.REL.NOINC `($__internal_0_$__cuda_sm20_dsqrt_rn_f64_mediumpath_v1) ;  /* 0x0000001c00287944 */ /* 0x000fea0003c00000 */
[----:B------:R-:W-:Y:S02]  /*1e60*/  IMAD.MOV.U32 R36, RZ, RZ, R4 ;  /* 0x000000ffff247224 */ /* 0x000fe400078e0004 */
[----:B------:R-:W-:-:S07]  /*1e70*/  IMAD.MOV.U32 R37, RZ, RZ, R5 ;  /* 0x000000ffff257224 */ /* 0x000fce00078e0005 */
.L_x_39:
[----:B------:R-:W-:Y:S05]  /*1e80*/  BSYNC.RECONVERGENT B2 ;  /* 0x0000000000027941 */ /* 0x000fea0003800200 */
.L_x_38:
[----:B------:R-:W-:-:S11]  /*1e90*/  DADD R18, R18, -R36 ;  /* 0x0000000012127229 */ /* 0x000fd60000000824 */
.L_x_37:
[----:B------:R-:W-:Y:S05]  /*1ea0*/  BSYNC.RECONVERGENT B1 ;  /* 0x0000000000017941 */ /* 0x000fea0003800200 */
.L_x_36:
[----:B------:R-:W2:Y:S01]  /*1eb0*/  LD.E R5, desc[UR36][R14.64+-0x4] ;  /* 0xfffffc240e057980 */ /* 0x000ea2000c101900 */
[----:B------:R-:W-:Y:S01]  /*1ec0*/  BSSY.RECONVERGENT B1, `(.L_x_40) ;  /* 0x0000050000017945 */ /* 0x000fe20003800200 */
[----:B--2---:R-:W-:-:S13]  /*1ed0*/  ISETP.NE.AND P0, PT, R5, R2, PT ;  /* 0x000000020500720c */ /* 0x004fda0003f05270 */
[----:B------:R-:W-:Y:S05]  /*1ee0*/  @P0 BRA `(.L_x_41) ;  /* 0x0000000400340947 */ /* 0x000fea0003800000 */
[----:B------:R-:W-:-:S04]  /*1ef0*/  ISETP.NE.AND P0, PT, R31, RZ, PT ;  /* 0x000000ff1f00720c */ /* 0x000fc80003f05270 */
[----:B------:R-:W-:-:S04]  /*1f00*/  ISETP.EQ.OR P0, PT, R32, RZ, !P0 ;  /* 0x000000ff2000720c */ /* 0x000fc80004702670 */
[----:B------:R-:W-:-:S13]  /*1f10*/  ISETP.EQ.OR P0, PT, R28, RZ, P0 ;  /* 0x000000ff1c00720c */ /* 0x000fda0000702670 */
[----:B------:R-:W-:Y:S05]  /*1f20*/  @P0 BRA `(.L_x_42) ;  /* 0x0000000400180947 */ /* 0x000fea0003800000 */
[----:B------:R-:W0:Y:S01]  /*1f30*/  LDC R6, c[0x0][0x388] ;  /* 0x0000e200ff067b82 */ /* 0x000e220000000800 */
[----:B------:R-:W-:Y:S01]  /*1f40*/  VIADD R7, R30, 0xffffffff ;  /* 0xffffffff1e077836 */ /* 0x000fe20000000000 */
[----:B------:R-:W-:Y:S01]  /*1f50*/  BSSY.RECONVERGENT B2, `(.L_x_43) ;  /* 0x0000041000027945 */ /* 0x000fe20003800200 */
[----:B------:R-:W-:Y:S01]  /*1f60*/  IMAD.MOV.U32 R4, RZ, RZ, RZ ;  /* 0x000000ffff047224 */ /* 0x000fe200078e00ff */
[----:B------:R-:W-:Y:S02]  /*1f70*/  DADD R18, R18, R12 ;  /* 0x0000000012127229 */ /* 0x000fe4000000000c */
[----:B------:R-:W-:Y:S02]  /*1f80*/  IABS R20, R7 ;  /* 0x0000000700147213 */ /* 0x000fe40000000000 */
[----:B0-----:R-:W-:-:S04]  /*1f90*/  IABS R8, R6 ;  /* 0x0000000600087213 */ /* 0x001fc80000000000 */
[----:B------:R-:W0:Y:S08]  /*1fa0*/  I2F.RP R9, R8 ;  /* 0x0000000800097306 */ /* 0x000e300000209400 */
[----:B0-----:R-:W0:Y:S02]  /*1fb0*/  MUFU.RCP R9, R9 ;  /* 0x0000000900097308 */ /* 0x001e240000001000 */
[----:B0-----:R-:W-:-:S06]  /*1fc0*/  IADD3 R10, PT, PT, R9, 0xffffffe, RZ ;  /* 0x0ffffffe090a7810 */ /* 0x001fcc0007ffe0ff */
[----:B------:R-:W0:Y:S02]  /*1fd0*/  F2I.FTZ.U32.TRUNC.NTZ R5, R10 ;  /* 0x0000000a00057305 */ /* 0x000e24000021f000 */
[----:B0-----:R-:W-:-:S04]  /*1fe0*/  IMAD.MOV R11, RZ, RZ, -R5 ;  /* 0x000000ffff0b7224 */ /* 0x001fc800078e0a05 */
[----:B------:R-:W-:-:S04]  /*1ff0*/  IMAD R11, R11, R8, RZ ;  /* 0x000000080b0b7224 */ /* 0x000fc800078e02ff */
[----:B------:R-:W-:Y:S01]  /*2000*/  IMAD.HI.U32 R4, R5, R11, R4 ;  /* 0x0000000b05047227 */ /* 0x000fe200078e0004 */
[----:B------:R-:W-:-:S05]  /*2010*/  MOV R5, R20 ;  /* 0x0000001400057202 */ /* 0x000fca0000000f00 */
        /* <DEDUP_REMOVED lines=8> */
[----:B------:R-:W-:-:S04]  /*20a0*/  LOP3.LUT R5, R7, R6, RZ, 0x3c, !PT ;  /* 0x0000000607057212 */ /* 0x000fc800078e3cff */
[----:B------:R-:W-:-:S07]  /*20b0*/  ISETP.GE.AND P2, PT, R5, RZ, PT ;  /* 0x000000ff0500720c */ /* 0x000fce0003f46270 */
[----:B------:R-:W-:-:S05]  /*20c0*/  @P0 IADD3 R4, PT, PT, R4, 0x1, RZ ;  /* 0x0000000104040810 */ /* 0x000fca0007ffe0ff */
[----:B------:R-:W-:Y:S02]  /*20d0*/  IMAD.MOV.U32 R20, RZ, RZ, R4 ;  /* 0x000000ffff147224 */ /* 0x000fe400078e0004 */
[----:B------:R-:W-:Y:S02]  /*20e0*/  I2F.F64 R4, R0 ;  /* 0x0000000000047312 */ /* 0x000fe40000201c00 */
[----:B------:R-:W-:Y:S01]  /*20f0*/  @!P2 IMAD.MOV R20, RZ, RZ, -R20 ;  /* 0x000000ffff14a224 */ /* 0x000fe200078e0a14 */
[----:B------:R-:W-:-:S05]  /*2100*/  @!P1 LOP3.LUT R20, RZ, R6, RZ, 0x33, !PT ;  /* 0x00000006ff149212 */ /* 0x000fca00078e33ff */
[----:B------:R-:W-:Y:S01]  /*2110*/  IMAD.MOV R21, RZ, RZ, -R20 ;  /* 0x000000ffff157224 */ /* 0x000fe200078e0a14 */
[----:B------:R-:W0:Y:S03]  /*2120*/  I2F.F64 R8, R20 ;  /* 0x0000001400087312 */ /* 0x000e260000201c00 */
[----:B------:R-:W-:-:S05]  /*2130*/  IMAD R21, R6, R21, R7 ;  /* 0x0000001506157224 */ /* 0x000fca00078e0207 */
[----:B------:R-:W1:Y:S01]  /*2140*/  I2F.F64.U32 R6, R21 ;  /* 0x0000001500067312 */ /* 0x000e620000201800 */
[C---:B0-----:R-:W-:Y:S02]  /*2150*/  DADD R8, -R4.reuse, R8 ;  /* 0x0000000004087229 */ /* 0x041fe40000000108 */
[----:B-1----:R-:W-:-:S08]  /*2160*/  DADD R6, -R4, R6 ;  /* 0x0000000004067229 */ /* 0x002fd00000000106 */
[----:B------:R-:W-:-:S08]  /*2170*/  DMUL R6, R6, R6 ;  /* 0x0000000606067228 */ /* 0x000fd00000000000 */
[----:B------:R-:W-:Y:S01]  /*2180*/  DFMA R8, R8, R8, R6 ;  /* 0x000000080808722b */ /* 0x000fe20000000006 */
[----:B------:R-:W-:Y:S02]  /*2190*/  IMAD.MOV.U32 R6, RZ, RZ, 0x0 ;  /* 0x00000000ff067424 */ /* 0x000fe400078e00ff */
[----:B------:R-:W-:-:S03]  /*21a0*/  IMAD.MOV.U32 R7, RZ, RZ, 0x3fd80000 ;  /* 0x3fd80000ff077424 */ /* 0x000fc600078e00ff */
        /* <DEDUP_REMOVED lines=27> */
.L_x_44:
[----:B------:R-:W-:Y:S05]  /*2360*/  BSYNC.RECONVERGENT B2 ;  /* 0x0000000000027941 */ /* 0x000fea0003800200 */
.L_x_43:
[----:B------:R-:W-:Y:S01]  /*2370*/  DADD R18, R18, -R36 ;  /* 0x0000000012127229 */ /* 0x000fe20000000824 */
[----:B------:R-:W-:Y:S10]  /*2380*/  BRA `(.L_x_41) ;  /* 0x00000000000c7947 */ /* 0x000ff40003800000 */
.L_x_42:
[----:B------:R-:W-:Y:S01]  /*2390*/  UMOV UR4, 0x66666666 ;  /* 0x6666666600047882 */ /* 0x000fe20000000000 */
[----:B------:R-:W-:Y:S02]  /*23a0*/  UMOV UR5, 0x3fe66666 ;  /* 0x3fe6666600057882 */ /* 0x000fe40000000000 */
[----:B------:R-:W-:-:S11]  /*23b0*/  DFMA R18, R12, UR4, R18 ;  /* 0x000000040c127c2b */ /* 0x000fd60008000012 */
.L_x_41:
[----:B------:R-:W-:Y:S05]  /*23c0*/  BSYNC.RECONVERGENT B1 ;  /* 0x0000000000017941 */ /* 0x000fea0003800200 */
.L_x_40:
[----:B------:R-:W2:Y:S01]  /*23d0*/  LD.E R5, desc[UR36][R14.64] ;  /* 0x000000240e057980 */ /* 0x000ea2000c101900 */
[----:B------:R-:W-:Y:S01]  /*23e0*/  BSSY.RECONVERGENT B1, `(.L_x_45) ;  /* 0x000004f000017945 */ /* 0x000fe20003800200 */
[----:B--2---:R-:W-:-:S13]  /*23f0*/  ISETP.NE.AND P0, PT, R5, R2, PT ;  /* 0x000000020500720c */ /* 0x004fda0003f05270 */
[----:B------:R-:W-:Y:S05]  /*2400*/  @P0 BRA `(.L_x_46) ;  /* 0x0000000400300947 */ /* 0x000fea0003800000 */
[----:B------:R-:W-:-:S04]  /*2410*/  ISETP.NE.AND P0, PT, R31, 0x1, PT ;  /* 0x000000011f00780c */ /* 0x000fc80003f05270 */
[----:B------:R-:W-:-:S04]  /*2420*/  ISETP.EQ.OR P0, PT, R32, 0x1, !P0 ;  /* 0x000000012000780c */ /* 0x000fc80004702670 */
[----:B------:R-:W-:-:S13]  /*2430*/  ISETP.EQ.OR P0, PT, R27, 0x1, P0 ;  /* 0x000000011b00780c */ /* 0x000fda0000702670 */
[----:B------:R-:W-:Y:S05]  /*2440*/  @P0 BRA `(.L_x_47) ;  /* 0x0000000400140947 */ /* 0x000fea0003800000 */
[----:B------:R-:W0:Y:S01]  /*2450*/  LDC R7, c[0x0][0x388] ;  /* 0x0000e200ff077b82 */ /* 0x000e220000000800 */
[----:B------:R-:W-:Y:S01]  /*2460*/  IMAD.MOV.U32 R4, RZ, RZ, RZ ;  /* 0x000000ffff047224 */ /* 0x000fe200078e00ff */
[----:B------:R-:W-:Y:S01]  /*2470*/  IABS R10, R30 ;  /* 0x0000001e000a7213 */ /* 0x000fe20000000000 */
[----:B------:R-:W-:Y:S01]  /*2480*/  BSSY.RECONVERGENT B2, `(.L_x_48) ;  /* 0x000003f000027945 */ /* 0x000fe20003800200 */
[----:B------:R-:W-:Y:S01]  /*2490*/  DADD R18, R18, R12 ;  /* 0x0000000012127229 */ /* 0x000fe2000000000c */
[----:B0-----:R-:W-:-:S04]  /*24a0*/  IABS R6, R7 ;  /* 0x0000000700067213 */ /* 0x001fc80000000000 */
[----:B------:R-:W0:Y:S08]  /*24b0*/  I2F.RP R8, R6 ;  /* 0x0000000600087306 */ /* 0x000e300000209400 */
[----:B0-----:R-:W0:Y:S02]  /*24c0*/  MUFU.RCP R8, R8 ;  /* 0x0000000800087308 */ /* 0x001e240000001000 */
[----:B0-----:R-:W-:-:S06]  /*24d0*/  IADD3 R9, PT, PT, R8, 0xffffffe, RZ ;  /* 0x0ffffffe08097810 */ /* 0x001fcc0007ffe0ff */
[----:B------:R-:W0:Y:S02]  /*24e0*/  F2I.FTZ.U32.TRUNC.NTZ R5, R9 ;  /* 0x0000000900057305 */ /* 0x000e24000021f000 */
[----:B0-----:R-:W-:-:S04]  /*24f0*/  IMAD.MOV R11, RZ, RZ, -R5 ;  /* 0x000000ffff0b7224 */ /* 0x001fc800078e0a05 */
[----:B------:R-:W-:-:S04]  /*2500*/  IMAD R11, R11, R6, RZ ;  /* 0x000000060b0b7224 */ /* 0x000fc800078e02ff */
[----:B------:R-:W-:-:S04]  /*2510*/  IMAD.HI.U32 R4, R5, R11, R4 ;  /* 0x0000000b05047227 */ /* 0x000fc800078e0004 */
[----:B------:R-:W-:-:S04]  /*2520*/  IMAD.MOV.U32 R5, RZ, RZ, R10 ;  /* 0x000000ffff057224 */ /* 0x000fc800078e000a */
[----:B------:R-:W-:-:S05]  /*2530*/  IMAD.HI.U32 R4, R4, R5, RZ ;  /* 0x0000000504047227 */ /* 0x000fca00078e00ff */
[----:B------:R-:W-:-:S05]  /*2540*/  IADD3 R8, PT, PT, -R4, RZ, RZ ;  /* 0x000000ff04087210 */ /* 0x000fca0007ffe1ff */
        /* <DEDUP_REMOVED lines=8> */
[----:B------:R-:W-:-:S05]  /*25d0*/  @P0 VIADD R4, R4, 0x1 ;  /* 0x0000000104040836 */ /* 0x000fca0000000000 */
[----:B------:R-:W-:Y:S02]  /*25e0*/  MOV R20, R4 ;  /* 0x0000000400147202 */ /* 0x000fe40000000f00 */
[----:B------:R-:W-:Y:S03]  /*25f0*/  I2F.F64 R4, R0 ;  /* 0x0000000000047312 */ /* 0x000fe60000201c00 */
[----:B------:R-:W-:Y:S01]  /*2600*/  @!P2 IMAD.MOV R20, RZ, RZ, -R20 ;  /* 0x000000ffff14a224 */ /* 0x000fe200078e0a14 */
[----:B------:R-:W-:-:S04]  /*2610*/  @!P1 LOP3.LUT R20, RZ, R7, RZ, 0x33, !PT ;  /* 0x00000007ff149212 */ /* 0x000fc800078e33ff */
[----:B------:R-:W0:Y:S01]  /*2620*/  I2F.F64 R8, R20 ;  /* 0x0000001400087312 */ /* 0x000e220000201c00 */
[----:B------:R-:W-:-:S04]  /*2630*/  IMAD.MOV R21, RZ, RZ, -R20 ;  /* 0x000000ffff157224 */ /* 0x000fc800078e0a14 */
[----:B------:R-:W-:-:S04]  /*2640*/  IMAD R21, R7, R21, R30 ;  /* 0x0000001507157224 */ /* 0x000fc800078e021e */
[----:B------:R-:W1:Y:S01]  /*2650*/  I2F.F64.U32 R6, R21 ;  /* 0x0000001500067312 */ /* 0x000e620000201800 */
[C---:B0-----:R-:W-:Y:S02]  /*2660*/  DADD R8, -R4.reuse, R8 ;  /* 0x0000000004087229 */ /* 0x041fe40000000108 */
[----:B-1----:R-:W-:-:S08]  /*2670*/  DADD R6, -R4, R6 ;  /* 0x0000000004067229 */ /* 0x002fd00000000106 */
[----:B------:R-:W-:-:S08]  /*2680*/  DMUL R6, R6, R6 ;  /* 0x0000000606067228 */ /* 0x000fd00000000000 */
[----:B------:R-:W-:Y:S01]  /*2690*/  DFMA R8, R8, R8, R6 ;  /* 0x000000080808722b */ /* 0x000fe20000000006 */
[----:B------:R-:W-:Y:S01]  /*26a0*/  MOV R6, 0x0 ;  /* 0x0000000000067802 */ /* 0x000fe20000000f00 */
[----:B------:R-:W-:-:S04]  /*26b0*/  IMAD.MOV.U32 R7, RZ, RZ, 0x3fd80000 ;  /* 0x3fd80000ff077424 */ /* 0x000fc800078e00ff */
        /* <DEDUP_REMOVED lines=9> */
[----:B------:R-:W-:Y:S02]  /*2750*/  VIADD R21, R11, 0xfff00000 ;  /* 0xfff000000b157836 */ /* 0x000fe40000000000 */
[----:B------:R-:W-:-:S04]  /*2760*/  IMAD.MOV.U32 R20, RZ, RZ, R10 ;  /* 0x000000ffff147224 */ /* 0x000fc800078e000a */
[----:B------:R-:W-:-:S08]  /*2770*/  DFMA R6, R34, -R34, R8 ;  /* 0x800000222206722b */ /* 0x000fd00000000008 */
[----:B------:R-:W-:Y:S01]  /*2780*/  DFMA R36, R6, R20, R34 ;  /* 0x000000140624722b */ /* 0x000fe20000000022 */
[----:B------:R-:W-:Y:S10]  /*2790*/  @!P0 BRA `(.L_x_49) ;  /* 0x0000000000348947 */ /* 0x000ff40003800000 */
[----:B------:R-:W-:Y:S01]  /*27a0*/  MOV R20, R10 ;  /* 0x0000000a00147202 */ /* 0x000fe20000000f00 */
[----:B------:R-:W-:Y:S01]  /*27b0*/  IMAD.MOV.U32 R11, RZ, RZ, R8 ;  /* 0x000000ffff0b7224 */ /* 0x000fe200078e0008 */
[----:B------:R-:W-:Y:S01]  /*27c0*/  MOV R8, R7 ;  /* 0x0000000700087202 */ /* 0x000fe20000000f00 */
[----:B------:R-:W-:Y:S02]  /*27d0*/  IMAD.MOV.U32 R10, RZ, RZ, R9 ;  /* 0x000000ffff0a7224 */ /* 0x000fe400078e0009 */
[----:B------:R-:W-:Y:S01]  /*27e0*/  IMAD.MOV.U32 R5, RZ, RZ, R4 ;  /* 0x000000ffff057224 */ /* 0x000fe200078e0004 */
[----:B------:R-:W-:Y:S01]  /*27f0*/  MOV R4, R21 ;  /* 0x0000001500047202 */ /* 0x000fe20000000f00 */
[----:B------:R-:W-:Y:S01]  /*2800*/  IMAD.MOV.U32 R9, RZ, RZ, R6 ;  /* 0x000000ffff097224 */ /* 0x000fe200078e0006 */
[----:B------:R-:W-:Y:S01]  /*2810*/  MOV R21, 0x2850 ;  /* 0x0000285000157802 */ /* 0x000fe20000000f00 */
[----:B------:R-:W-:Y:S02]  /*2820*/  IMAD.MOV.U32 R7, RZ, RZ, R34 ;  /* 0x000000ffff077224 */ /* 0x000fe400078e0022 */
[----:B------:R-:W-:-:S07]  /*2830*/  IMAD.MOV.U32 R6, RZ, RZ, R35 ;  /* 0x000000ffff067224 */ /* 0x000fce00078e0023 */
[----:B------:R-:W-:Y:S05]  /*2840*/  CALL.REL.NOINC `($__internal_0_$__cuda_sm20_dsqrt_rn_f64_mediumpath_v1) ;  /* 0x0000001000ac7944 */ /* 0x000fea0003c00000 */
[----:B------:R-:W-:Y:S02]  /*2850*/  IMAD.MOV.U32 R36, RZ, RZ, R4 ;  /* 0x000000ffff247224 */ /* 0x000fe400078e0004 */
[----:B------:R-:W-:-:S07]  /*2860*/  IMAD.MOV.U32 R37, RZ, RZ, R5 ;  /* 0x000000ffff257224 */ /* 0x000fce00078e0005 */
.L_x_49:
[----:B------:R-:W-:Y:S05]  /*2870*/  BSYNC.RECONVERGENT B2 ;  /* 0x0000000000027941 */ /* 0x000fea0003800200 */
.L_x_48:
[----:B------:R-:W-:Y:S01]  /*2880*/  DADD R18, R18, -R36 ;  /* 0x0000000012127229 */ /* 0x000fe20000000824 */
[----:B------:R-:W-:Y:S10]  /*2890*/  BRA `(.L_x_46) ;  /* 0x00000000000c7947 */ /* 0x000ff40003800000 */
.L_x_47:
[----:B------:R-:W-:Y:S01]  /*28a0*/  UMOV UR4, 0x66666666 ;  /* 0x6666666600047882 */ /* 0x000fe20000000000 */
[----:B------:R-:W-:Y:S02]  /*28b0*/  UMOV UR5, 0x3fe66666 ;  /* 0x3fe6666600057882 */ /* 0x000fe40000000000 */
[----:B------:R-:W-:-:S11]  /*28c0*/  DFMA R18, R12, UR4, R18 ;  /* 0x000000040c127c2b */ /* 0x000fd60008000012 */
.L_x_46:
[----:B------:R-:W-:Y:S05]  /*28d0*/  BSYNC.RECONVERGENT B1 ;  /* 0x0000000000017941 */ /* 0x000fea0003800200 */
.L_x_45:
        /* <DEDUP_REMOVED lines=17> */
[----:B0-----:R-:W-:-:S06]  /*29f0*/  VIADD R10, R9, 0xffffffe ;  /* 0x0ffffffe090a7836 */ /* 0x001fcc0000000000 */
[----:B------:R-:W0:Y:S02]  /*2a00*/  F2I.FTZ.U32.TRUNC.NTZ R5, R10 ;  /* 0x0000000a00057305 */ /* 0x000e24000021f000 */
[----:B0-----:R-:W-:-:S05]  /*2a10*/  IADD3 R11, PT, PT, RZ, -R5, RZ ;  /* 0x80000005ff0b7210 */ /* 0x001fca0007ffe0ff */
        /* <DEDUP_REMOVED lines=55> */
.L_x_54:
[----:B------:R-:W-:Y:S05]  /*2d90*/  BSYNC.RECONVERGENT B2 ;  /* 0x0000000000027941 */ /* 0x000fea0003800200 */
.L_x_53:
[----:B------:R-:W-:Y:S01]  /*2da0*/  DADD R18, R18, -R36 ;  /* 0x0000000012127229 */ /* 0x000fe20000000824 */
[----:B------:R-:W-:Y:S10]  /*2db0*/  BRA `(.L_x_51) ;  /* 0x00000000000c7947 */ /* 0x000ff40003800000 */
.L_x_52:
[----:B------:R-:W-:Y:S01]  /*2dc0*/  UMOV UR4, 0x66666666 ;  /* 0x6666666600047882 */ /* 0x000fe20000000000 */
[----:B------:R-:W-:Y:S02]  /*2dd0*/  UMOV UR5, 0x3fe66666 ;  /* 0x3fe6666600057882 */ /* 0x000fe40000000000 */
[----:B------:R-:W-:-:S11]  /*2de0*/  DFMA R18, R12, UR4, R18 ;  /* 0x000000040c127c2b */ /* 0x000fd60008000012 */
.L_x_51:
[----:B------:R-:W-:Y:S05]  /*2df0*/  BSYNC.RECONVERGENT B1 ;  /* 0x0000000000017941 */ /* 0x000fea0003800200 */
.L_x_50:
[----:B------:R-:W-:Y:S01]  /*2e00*/  VIADD R26, R26, 0x4 ;  /* 0x000000041a1a7836 */ /* 0x000fe20000000000 */
[----:B------:R-:W-:Y:S01]  /*2e10*/  IADD3 R14, P1, PT, R14, 0x10, RZ ;  /* 0x000000100e0e7810 */ /* 0x000fe20007f3e0ff */
[----:B------:R-:W-:Y:S01]  /*2e20*/  VIADD R31, R31, 0xfffffffc ;  /* 0xfffffffc1f1f7836 */ /* 0x000fe20000000000 */
[----:B------:R-:W-:Y:S01]  /*2e30*/  IADD3 R32, PT, PT, R32, -0x4, RZ ;  /* 0xfffffffc20207810 */ /* 0x000fe20007ffe0ff */
[----:B------:R-:W-:Y:S01]  /*2e40*/  VIADD R28, R28, 0xfffffffc ;  /* 0xfffffffc1c1c7836 */ /* 0x000fe20000000000 */
[----:B------:R-:W-:Y:S01]  /*2e50*/  ISETP.NE.AND P0, PT, R26, RZ, PT ;  /* 0x000000ff1a00720c */ /* 0x000fe20003f05270 */
[----:B------:R-:W-:Y:S01]  /*2e60*/  IMAD.X R15, RZ, RZ, R15, P1 ;  /* 0x000000ffff0f7224 */ /* 0x000fe200008e060f */
[----:B------:R-:W-:Y:S01]  /*2e70*/  IADD3 R30, PT, PT, R30, 0x4, RZ ;  /* 0x000000041e1e7810 */ /* 0x000fe20007ffe0ff */
[----:B------:R-:W-:Y:S02]  /*2e80*/  VIADD R27, R27, 0x4 ;  /* 0x000000041b1b7836 */ /* 0x000fe40000000000 */
[----:B------:R-:W-:-:S08]  /*2e90*/  VIADD R29, R29, 0xfffffffc ;  /* 0xfffffffc1d1d7836 */ /* 0x000fd00000000000 */
[----:B------:R-:W-:Y:S05]  /*2ea0*/  @P0 BRA `(.L_x_55) ;  /* 0xffffffe800bc0947 */ /* 0x000fea000383ffff */
[----:B------:R-:W-:Y:S05]  /*2eb0*/  BSYNC.RECONVERGENT B0 ;  /* 0x0000000000007941 */ /* 0x000fea0003800200 */
.L_x_35:
[----:B------:R-:W-:-:S07]  /*2ec0*/  LOP3.LUT R4, R33, 0xfffffffc, RZ, 0xc0, !PT ;  /* 0xfffffffc21047812 */ /* 0x000fce00078ec0ff */
.L_x_34:
[----:B------:R-:W-:Y:S01]  /*2ed0*/  LOP3.LUT R33, R33, 0x1, RZ, 0xc0, !PT ;  /* 0x0000000121217812 */ /* 0x000fe200078ec0ff */
[----:B------:R-:W-:-:S03]  /*2ee0*/  IMAD.MOV.U32 R7, RZ, RZ, R23 ;  /* 0x000000ffff077224 */ /* 0x000fc600078e0017 */
[----:B------:R-:W-:-:S13]  /*2ef0*/  ISETP.NE.U32.AND P0, PT, R33, 0x1, PT ;  /* 0x000000012100780c */ /* 0x000fda0003f05070 */
[----:B------:R-:W-:Y:S05]  /*2f00*/  @P0 BRA `(.L_x_4) ;  /* 0x0000000400540947 */ /* 0x000fea0003800000 */
[----:B------:R-:W-:-:S06]  /*2f10*/  IMAD.WIDE.U32 R16, R4, 0x4, R16 ;  /* 0x0000000404107825 */ /* 0x000fcc00078e0010 */
[----:B------:R-:W2:Y:S01]  /*2f20*/  LD.E R17, desc[UR36][R16.64] ;  /* 0x0000002410117980 */ /* 0x000ea2000c101900 */
[----:B------:R-:W-:Y:S02]  /*2f30*/  MOV R7, R23 ;  /* 0x0000001700077202 */ /* 0x000fe40000000f00 */
[----:B--2---:R-:W-:-:S13]  /*2f40*/  ISETP.NE.AND P0, PT, R17, R2, PT ;  /* 0x000000021100720c */ /* 0x004fda0003f05270 */
[----:B------:R-:W-:Y:S05]  /*2f50*/  @P0 BRA `(.L_x_4) ;  /* 0x0000000400400947 */ /* 0x000fea0003800000 */
[----:B------:R-:W0:Y:S01]  /*2f60*/  LDC R5, c[0x0][0x388] ;  /* 0x0000e200ff057b82 */ /* 0x000e220000000800 */
[----:B------:R-:W-:Y:S01]  /*2f70*/  ISETP.NE.AND P0, PT, R4, R3, PT ;  /* 0x000000030400720c */ /* 0x000fe20003f05270 */
[----:B------:R-:W-:-:S03]  /*2f80*/  VIADD R3, R22, 0xffffffff ;  /* 0xffffffff16037836 */ /* 0x000fc60000000000 */
[----:B------:R-:W-:-:S04]  /*2f90*/  ISETP.EQ.OR P0, PT, R4, RZ, !P0 ;  /* 0x000000ff0400720c */ /* 0x000fc80004702670 */
[----:B------:R-:W-:Y:S01]  /*2fa0*/  ISETP.EQ.OR P0, PT, R4, R3, P0 ;  /* 0x000000030400720c */ /* 0x000fe20000702670 */
[----:B0-----:R-:W-:-:S05]  /*2fb0*/  IMAD.IADD R7, R22, 0x1, -R5 ;  /* 0x0000000116077824 */ /* 0x001fca00078e0a05 */
[----:B------:R-:W-:-:S13]  /*2fc0*/  ISETP.EQ.OR P0, PT, R4, R7, P0 ;  /* 0x000000070400720c */ /* 0x000fda0000702670 */
[----:B------:R-:W-:Y:S05]  /*2fd0*/  @P0 BRA `(.L_x_56) ;  /* 0x0000000400100947 */ /* 0x000fea0003800000 */
[----:B------:R-:W-:Y:S01]  /*2fe0*/  IABS R8, R5 ;  /* 0x0000000500087213 */ /* 0x000fe20000000000 */
[----:B------:R-:W-:Y:S01]  /*2ff0*/  IMAD.MOV.U32 R2, RZ, RZ, RZ ;  /* 0x000000ffff027224 */ /* 0x000fe200078e00ff */
[----:B------:R-:W-:Y:S01]  /*3000*/  IABS R10, R4 ;  /* 0x00000004000a7213 */ /* 0x000fe20000000000 */
[----:B------:R-:W-:Y:S01]  /*3010*/  BSSY.RECONVERGENT B0, `(.L_x_57) ;  /* 0x000003d000007945 */ /* 0x000fe20003800200 */
[----:B------:R-:W0:Y:S01]  /*3020*/  I2F.RP R6, R8 ;  /* 0x0000000800067306 */ /* 0x000e220000209400 */
[----:B------:R-:W-:-:S07]  /*3030*/  DADD R18, R12, R18 ;  /* 0x000000000c127229 */ /* 0x000fce0000000012 */
[----:B0-----:R-:W0:Y:S02]  /*3040*/  MUFU.RCP R6, R6 ;  /* 0x0000000600067308 */ /* 0x001e240000001000 */
[----:B0-----:R-:W-:-:S06]  /*3050*/  VIADD R7, R6, 0xffffffe ;  /* 0x0ffffffe06077836 */ /* 0x001fcc0000000000 */
[----:B------:R-:W0:Y:S02]  /*3060*/  F2I.FTZ.U32.TRUNC.NTZ R3, R7 ;  /* 0x0000000700037305 */ /* 0x000e24000021f000 */
[----:B0-----:R-:W-:-:S05]  /*3070*/  IADD3 R9, PT, PT, RZ, -R3, RZ ;  /* 0x80000003ff097210 */ /* 0x001fca0007ffe0ff */
[----:B------:R-:W-:-:S04]  /*3080*/  IMAD R9, R9, R8, RZ ;  /* 0x0000000809097224 */ /* 0x000fc800078e02ff */
[----:B------:R-:W-:Y:S01]  /*3090*/  IMAD.HI.U32 R2, R3, R9, R2 ;  /* 0x0000000903027227 */ /* 0x000fe200078e0002 */
[----:B------:R-:W-:-:S03]  /*30a0*/  MOV R9, 0x3fd80000 ;  /* 0x3fd8000000097802 */ /* 0x000fc60000000f00 */
[----:B------:R-:W-:-:S04]  /*30b0*/  IMAD.MOV.U32 R3, RZ, RZ, R10 ;  /* 0x000000ffff037224 */ /* 0x000fc800078e000a */
[----:B------:R-:W-:-:S04]  /*30c0*/  IMAD.HI.U32 R2, R2, R3, RZ ;  /* 0x0000000302027227 */ /* 0x000fc800078e00ff */
[----:B------:R-:W-:-:S04]  /*30d0*/  IMAD.MOV R6, RZ, RZ, -R2 ;  /* 0x000000ffff067224 */ /* 0x000fc800078e0a02 */
[C---:B------:R-:W-:Y:S02]  /*30e0*/  IMAD R3, R8.reuse, R6, R3 ;  /* 0x0000000608037224 */ /* 0x040fe400078e0203 */
[----:B------:R-:W-:Y:S03]  /*30f0*/  I2F.F64 R6, R0 ;  /* 0x0000000000067312 */ /* 0x000fe60000201c00 */
[----:B------:R-:W-:-:S13]  /*3100*/  ISETP.GT.U32.AND P1, PT, R8, R3, PT ;  /* 0x000000030800720c */ /* 0x000fda0003f24070 */
[-C--:B------:R-:W-:Y:S01]  /*3110*/  @!P1 IADD3 R3, PT, PT, R3, -R8.reuse, RZ ;  /* 0x8000000803039210 */ /* 0x080fe20007ffe0ff */
[----:B------:R-:W-:Y:S01]  /*3120*/  @!P1 VIADD R2, R2, 0x1 ;  /* 0x0000000102029836 */ /* 0x000fe20000000000 */
[----:B------:R-:W-:Y:S02]  /*3130*/  ISETP.NE.AND P1, PT, R5, RZ, PT ;  /* 0x000000ff0500720c */ /* 0x000fe40003f25270 */
[----:B------:R-:W-:Y:S01]  /*3140*/  ISETP.GE.U32.AND P0, PT, R3, R8, PT ;  /* 0x000000080300720c */ /* 0x000fe20003f06070 */
[----:B------:R-:W-:Y:S01]  /*3150*/  IMAD.MOV.U32 R8, RZ, RZ, 0x0 ;  /* 0x00000000ff087424 */ /* 0x000fe200078e00ff */
[----:B------:R-:W-:-:S04]  /*3160*/  LOP3.LUT R3, R4, R5, RZ, 0x3c, !PT ;  /* 0x0000000504037212 */ /* 0x000fc800078e3cff */
[----:B------:R-:W-:-:S07]  /*3170*/  ISETP.GE.AND P2, PT, R3, RZ, PT ;  /* 0x000000ff0300720c */ /* 0x000fce0003f46270 */
[----:B------:R-:W-:-:S04]  /*3180*/  @P0 VIADD R2, R2, 0x1 ;  /* 0x0000000102020836 */ /* 0x000fc80000000000 */
[----:B------:R-:W-:-:S05]  /*3190*/  IMAD.MOV.U32 R10, RZ, RZ, R2 ;  /* 0x000000ffff0a7224 */ /* 0x000fca00078e0002 */
[----:B------:R-:W-:Y:S02]  /*31a0*/  @!P2 IADD3 R10, PT, PT, -R10, RZ, RZ ;  /* 0x000000ff0a0aa210 */ /* 0x000fe40007ffe1ff */
        /* <DEDUP_REMOVED lines=33> */
[----:B------:R-:W-:Y:S01]  /*33c0*/  IMAD.MOV.U32 R8, RZ, RZ, R4 ;  /* 0x000000ffff087224 */ /* 0x000fe200078e0004 */
[----:B------:R-:W-:-:S07]  /*33d0*/  MOV R9, R5 ;  /* 0x0000000500097202 */ /* 0x000fce0000000f00 */
.L_x_58:
[----:B------:R-:W-:Y:S05]  /*33e0*/  BSYNC.RECONVERGENT B0 ;  /* 0x0000000000007941 */ /* 0x000fea0003800200 */
.L_x_57:
[----:B------:R-:W-:Y:S01]  /*33f0*/  DADD R18, R18, -R8 ;  /* 0x0000000012127229 */ /* 0x000fe20000000808 */
[----:B------:R-:W-:Y:S01]  /*3400*/  IMAD.MOV.U32 R7, RZ, RZ, R23 ;  /* 0x000000ffff077224 */ /* 0x000fe200078e0017 */
[----:B------:R-:W-:Y:S09]  /*3410*/  BRA `(.L_x_4) ;  /* 0x0000000000107947 */ /* 0x000ff20003800000 */
.L_x_56:
[----:B------:R-:W-:Y:S01]  /*3420*/  UMOV UR4, 0x66666666 ;  /* 0x6666666600047882 */ /* 0x000fe20000000000 */
[----:B------:R-:W-:Y:S01]  /*3430*/  UMOV UR5, 0x3fe66666 ;  /* 0x3fe6666600057882 */ /* 0x000fe20000000000 */
[----:B------:R-:W-:Y:S01]  /*3440*/  IMAD.MOV.U32 R7, RZ, RZ, R23 ;  /* 0x000000ffff077224 */ /* 0x000fe200078e0017 */
[----:B------:R-:W-:-:S11]  /*3450*/  DFMA R18, R12, UR4, R18 ;  /* 0x000000040c127c2b */ /* 0x000fd60008000012 */
.L_x_4:
[----:B------:R-:W-:Y:S05]  /*3460*/  WARPSYNC.ALL ;  /* 0x0000000000007948 */ /* 0x000fea0003800000 */
[----:B------:R-:W2:Y:S08]  /*3470*/  S2UR UR5, SR_CgaCtaId ;  /* 0x00000000000579c3 */ /* 0x000eb00000008800 */
[----:B------:R-:W-:Y:S06]  /*3480*/  BAR.SYNC.DEFER_BLOCKING 0x0 ;  /* 0x0000000000007b1d */ /* 0x000fec0000010000 */
[----:B------:R-:W-:Y:S01]  /*3490*/  UMOV UR4, 0x400 ;  /* 0x0000040000047882 */ /* 0x000fe20000000000 */
[----:B------:R-:W-:Y:S01]  /*34a0*/  BSSY.RECONVERGENT B0, `(.L_x_59) ;  /* 0x0000063000007945 */ /* 0x000fe20003800200 */
[----:B------:R-:W3:Y:S01]  /*34b0*/  S2R R0, SR_TID.Y ;  /* 0x0000000000007919 */ /* 0x000ee20000002200 */
[----:B--2---:R-:W-:-:S09]  /*34c0*/  ULEA UR4, UR5, UR4, 0x18 ;  /* 0x0000000405047291 */ /* 0x004fd2000f8ec0ff */
[----:B------:R-:W2:Y:S01]  /*34d0*/  LDS.64 R2, [UR4] ;  /* 0x00000004ff027984 */ /* 0x000ea20008000a00 */
[----:B---3--:R-:W-:Y:S01]  /*34e0*/  LOP3.LUT P0, RZ, R25, R0, RZ, 0xfc, !PT ;  /* 0x0000000019ff7212 */ /* 0x008fe2000780fcff */
[----:B--2---:R-:W-:-:S05]  /*34f0*/  IMAD.WIDE.U32 R2, R23, 0x8, R2 ;  /* 0x0000000817027825 */ /* 0x004fca00078e0002 */
[----:B------:R-:W-:Y:S04]  /*3500*/  ST.E.64 desc[UR36][R2.64], R18 ;  /* 0x0000001202007985 */ /* 0x000fe8000c101b24 */
[----:B-1----:R-:W1:Y:S02]  /*3510*/  LDS.64 R4, [UR4+0x8] ;  /* 0x00000804ff047984 */ /* 0x002e640008000a00 */
[----:B-1----:R-:W-:-:S05]  /*3520*/  IMAD.WIDE.U32 R4, R23, 0x4, R4 ;  /* 0x0000000417047825 */ /* 0x002fca00078e0004 */
[----:B------:R1:W-:Y:S01]  /*3530*/  ST.E desc[UR36][R4.64], R7 ;  /* 0x0000000704007985 */ /* 0x0003e2000c101924 */
[----:B------:R-:W-:Y:S06]  /*3540*/  BAR.SYNC.DEFER_BLOCKING 0x0 ;  /* 0x0000000000007b1d */ /* 0x000fec0000010000 */
[----:B------:R-:W-:Y:S05]  /*3550*/  @P0 BRA `(.L_x_60) ;  /* 0x00000004005c0947 */ /* 0x000fea0003800000 */
[----:B------:R-:W2:Y:S01]  /*3560*/  LDC R0, c[0x0][0x388] ;  /* 0x0000e200ff007b82 */ /* 0x000ea20000000800 */
[----:B------:R-:W-:Y:S01]  /*3570*/  IMAD.MOV.U32 R2, RZ, RZ, 0x0 ;  /* 0x00000000ff027424 */ /* 0x000fe200078e00ff */
[----:B------:R-:W-:Y:S02]  /*3580*/  MOV R3, 0xc0c38800 ;  /* 0xc0c3880000037802 */ /* 0x000fe40000000f00 */
[----:B--2---:R-:W-:-:S13]  /*3590*/  ISETP.NE.AND P0, PT, R0, RZ, PT ;  /* 0x000000ff0000720c */ /* 0x004fda0003f05270 */
[----:B------:R-:W-:Y:S05]  /*35a0*/  @!P0 BRA `(.L_x_61) ;  /* 0x00000004003c8947 */ /* 0x000fea0003800000 */
[----:B-1----:R-:W1:Y:S01]  /*35b0*/  LDS.128 R4, [UR4] ;  /* 0x00000004ff047984 */ /* 0x002e620008000c00 */
[----:B------:R-:W-:Y:S01]  /*35c0*/  IMAD R0, R0, R0, RZ ;  /* 0x0000000000007224 */ /* 0x000fe200078e02ff */
[----:B------:R-:W-:Y:S01]  /*35d0*/  CS2R R8, SRZ ;  /* 0x0000000000087805 */ /* 0x000fe2000001ff00 */
[----:B------:R-:W-:Y:S02]  /*35e0*/  IMAD.MOV.U32 R2, RZ, RZ, 0x0 ;  /* 0x00000000ff027424 */ /* 0x000fe400078e00ff */
[----:B------:R-:W-:Y:S01]  /*35f0*/  IMAD.MOV.U32 R3, RZ, RZ, -0x3f3c7800 ;  /* 0xc0c38800ff037424 */ /* 0x000fe200078e00ff */
[C---:B------:R-:W-:Y:S02]  /*3600*/  ISETP.GE.U32.AND P0, PT, R0.reuse, 0x4, PT ;  /* 0x000000040000780c */ /* 0x040fe40003f06070 */
[----:B------:R-:W-:-:S11]  /*3610*/  VIMNMX.U32 R15, PT, PT, R0, 0x1, !PT ;  /* 0x00000001000f7848 */ /* 0x000fd60007fe0000 */
[----:B------:R-:W-:Y:S05]  /*3620*/  @!P0 BRA `(.L_x_62) ;  /* 0x0000000000dc8947 */ /* 0x000fea0003800000 */
[----:B-1----:R-:W-:Y:S01]  /*3630*/  IADD3 R8, P0, PT, R6, 0x8, RZ ;  /* 0x0000000806087810 */ /* 0x002fe20007f1e0ff */
[----:B------:R-:W-:Y:S01]  /*3640*/  HFMA2 R3, -RZ, RZ, -2.380859375, -0.0001220703125 ;  /* 0xc0c38800ff037431 */ /* 0x000fe200000001ff */
[----:B------:R-:W-:Y:S01]  /*3650*/  IADD3 R13, P1, PT, R4, 0x10, RZ ;  /* 0x00000010040d7810 */ /* 0x000fe20007f3e0ff */
[----:B------:R-:W-:Y:S01]  /*3660*/  IMAD.MOV.U32 R2, RZ, RZ, 0x0 ;  /* 0x00000000ff027424 */ /* 0x000fe200078e00ff */
[----:B------:R-:W-:Y:S01]  /*3670*/  LOP3.LUT R16, R15, 0xfffffffc, RZ, 0xc0, !PT ;  /* 0xfffffffc0f107812 */ /* 0x000fe200078ec0ff */
[----:B------:R-:W-:Y:S02]  /*3680*/  IMAD.X R9, RZ, RZ, R7, P0 ;  /* 0x000000ffff097224 */ /* 0x000fe400000e0607 */
[----:B------:R-:W-:Y:S02]  /*3690*/  IMAD.X R14, RZ, RZ, R5, P1 ;  /* 0x000000ffff0e7224 */ /* 0x000fe400008e0605 */
[----:B------:R-:W-:-:S07]  /*36a0*/  IMAD.MOV R0, RZ, RZ, -R16 ;  /* 0x000000ffff007224 */ /* 0x000fce00078e0a10 */
.L_x_71:
[----:B------:R-:W2:Y:S04]  /*36b0*/  LD.E R17, desc[UR36][R8.64+-0x8] ;  /* 0xfffff82408117980 */ /* 0x000ea8000c101900 */
[----:B------:R-:W3:Y:S04]  /*36c0*/  LD.E R10, desc[UR36][R8.64+-0x4] ;  /* 0xfffffc24080a7980 */ /* 0x000ee8000c101900 */
[----:B------:R-:W4:Y:S04]  /*36d0*/  LD.E R11, desc[UR36][R8.64] ;  /* 0x00000024080b7980 */ /* 0x000f28000c101900 */
[----:B------:R-:W5:Y:S01]  /*36e0*/  LD.E R12, desc[UR36][R8.64+0x4] ;  /* 0x00000424080c7980 */ /* 0x000f62000c101900 */
[----:B------:R-:W-:Y:S01]  /*36f0*/  IADD3 R0, PT, PT, R0, 0x4, RZ ;  /* 0x0000000400007810 */ /* 0x000fe20007ffe0ff */
[----:B------:R-:W-:Y:S03]  /*3700*/  BSSY.RECONVERGENT B1, `(.L_x_63) ;  /* 0x000000d000017945 */ /* 0x000fe60003800200 */
[----:B------:R-:W-:-:S02]  /*3710*/  ISETP.NE.AND P3, PT, R0, RZ, PT ;  /* 0x000000ff0000720c */ /* 0x000fc40003f65270 */
[----:B--2---:R-:W-:Y:S02]  /*3720*/  ISETP.NE.AND P4, PT, R17, -0x1, PT ;  /* 0xffffffff1100780c */ /* 0x004fe40003f85270 */
[----:B---3--:R-:W-:Y:S01]  /*3730*/  ISETP.NE.AND P0, PT, R10, -0x1, PT ;  /* 0xffffffff0a00780c */ /* 0x008fe20003f05270 */
[----:B------:R-:W-:Y:S01]  /*3740*/  IMAD.MOV.U32 R10, RZ, RZ, R13 ;  /* 0x000000ffff0a7224 */ /* 0x000fe200078e000d */
[----:B----4-:R-:W-:Y:S01]  /*3750*/  ISETP.NE.AND P1, PT, R11, -0x1, PT ;  /* 0xffffffff0b00780c */ /* 0x010fe20003f25270 */
[----:B------:R-:W-:Y:S01]  /*3760*/  IMAD.MOV.U32 R11, RZ, RZ, R14 ;  /* 0x000000ffff0b7224 */ /* 0x000fe200078e000e */
[----:B-----5:R-:W-:-:S07]  /*3770*/  ISETP.NE.AND P2, PT, R12, -0x1, PT ;  /* 0xffffffff0c00780c */ /* 0x020fce0003f45270 */
[----:B------:R-:W-:Y:S06]  /*3780*/  @!P4 BRA `(.L_x_64) ;  /* 0x000000000010c947 */ /* 0x000fec0003800000 */
[----:B------:R-:W2:Y:S02]  /*3790*/  LD.E.64 R12, desc[UR36][R10.64+-0x10] ;  /* 0xfffff0240a0c7980 */ /* 0x000ea4000c101b00 */
[----:B--2---:R-:W-:-:S14]  /*37a0*/  DSETP.GT.AND P4, PT, R12, R2, PT ;  /* 0x000000020c00722a */ /* 0x004fdc0003f84000 */
[----:B------:R-:W-:Y:S01]  /*37b0*/  @P4 IMAD.MOV.U32 R2, RZ, RZ, R12 ;  /* 0x000000ffff024224 */ /* 0x000fe200078e000c */
[----:B------:R-:W-:-:S07]  /*37c0*/  @P4 MOV R3, R13 ;  /* 0x0000000d00034202 */ /* 0x000fce0000000f00 */
.L_x_64:
[----:B------:R-:W-:Y:S05]  /*37d0*/  BSYNC.RECONVERGENT B1 ;  /* 0x0000000000017941 */ /* 0x000fea0003800200 */
.L_x_63:
[----:B------:R-:W-:Y:S04]  /*37e0*/  BSSY.RECONVERGENT B1, `(.L_x_65) ;  /* 0x0000006000017945 */ /* 0x000fe80003800200 */
[----:B------:R-:W-:Y:S05]  /*37f0*/  @!P0 BRA `(.L_x_66) ;  /* 0x0000000000108947 */ /* 0x000fea0003800000 */
[----:B------:R-:W2:Y:S02]  /*3800*/  LD.E.64 R12, desc[UR36][R10.64+-0x8] ;  /* 0xfffff8240a0c7980 */ /* 0x000ea4000c101b00 */
[----:B--2---:R-:W-:-:S14]  /*3810*/  DSETP.GT.AND P0, PT, R12, R2, PT ;  /* 0x000000020c00722a */ /* 0x004fdc0003f04000 */
[----:B------:R-:W-:Y:S02]  /*3820*/  @P0 IMAD.MOV.U32 R2, RZ, RZ, R12 ;  /* 0x000000ffff020224 */ /* 0x000fe400078e000c */
[----:B------:R-:W-:-:S07]  /*3830*/  @P0 IMAD.MOV.U32 R3, RZ, RZ, R13 ;  /* 0x000000ffff030224 */ /* 0x000fce00078e000d */
.L_x_66:
[----:B------:R-:W-:Y:S05]  /*3840*/  BSYNC.RECONVERGENT B1 ;  /* 0x0000000000017941 */ /* 0x000fea0003800200 */
.L_x_65:
[----:B------:R-:W-:Y:S04]  /*3850*/  BSSY.RECONVERGENT B1, `(.L_x_67) ;  /* 0x0000006000017945 */ /* 0x000fe80003800200 */
[----:B------:R-:W-:Y:S05]  /*3860*/  @!P1 BRA `(.L_x_68) ;  /* 0x0000000000109947 */ /* 0x000fea0003800000 */
[----:B------:R-:W2:Y:S02]  /*3870*/  LD.E.64 R12, desc[UR36][R10.64] ;  /* 0x000000240a0c7980 */ /* 0x000ea4000c101b00 */
[----:B--2---:R-:W-:-:S14]  /*3880*/  DSETP.GT.AND P0, PT, R12, R2, PT ;  /* 0x000000020c00722a */ /* 0x004fdc0003f04000 */
[----:B------:R-:W-:Y:S01]  /*3890*/  @P0 IMAD.MOV.U32 R2, RZ, RZ, R12 ;  /* 0x000000ffff020224 */ /* 0x000fe200078e000c */
[----:B------:R-:W-:-:S07]  /*38a0*/  @P0 MOV R3, R13 ;  /* 0x0000000d00030202 */ /* 0x000fce0000000f00 */
.L_x_68:
[----:B------:R-:W-:Y:S05]  /*38b0*/  BSYNC.RECONVERGENT B1 ;  /* 0x0000000000017941 */ /* 0x000fea0003800200 */
.L_x_67:
[----:B------:R-:W-:Y:S04]  /*38c0*/  BSSY.RECONVERGENT B1, `(.L_x_69) ;  /* 0x0000006000017945 */ /* 0x000fe80003800200 */
[----:B------:R-:W-:Y:S05]  /*38d0*/  @!P2 BRA `(.L_x_70) ;  /* 0x000000000010a947 */ /* 0x000fea0003800000 */
[----:B------:R-:W2:Y:S02]  /*38e0*/  LD.E.64 R12, desc[UR36][R10.64+0x8] ;  /* 0x000008240a0c7980 */ /* 0x000ea4000c101b00 */
[----:B--2---:R-:W-:-:S14]  /*38f0*/  DSETP.GT.AND P0, PT, R12, R2, PT ;  /* 0x000000020c00722a */ /* 0x004fdc0003f04000 */
[----:B------:R-:W-:Y:S02]  /*3900*/  @P0 IMAD.MOV.U32 R2, RZ, RZ, R12 ;  /* 0x000000ffff020224 */ /* 0x000fe400078e000c */
[----:B------:R-:W-:-:S07]  /*3910*/  @P0 IMAD.MOV.U32 R3, RZ, RZ, R13 ;  /* 0x000000ffff030224 */ /* 0x000fce00078e000d */
.L_x_70:
[----:B------:R-:W-:Y:S05]  /*3920*/  BSYNC.RECONVERGENT B1 ;  /* 0x0000000000017941 */ /* 0x000fea0003800200 */
.L_x_69:
[----:B------:R-:W-:Y:S02]  /*3930*/  IADD3 R8, P0, PT, R8, 0x10, RZ ;  /* 0x0000001008087810 */ /* 0x000fe40007f1e0ff */
[----:B------:R-:W-:-:S03]  /*3940*/  IADD3 R13, P1, PT, R10, 0x20, RZ ;  /* 0x000000200a0d7810 */ /* 0x000fc60007f3e0ff */
[----:B------:R-:W-:Y:S01]  /*3950*/  IMAD.X R9, RZ, RZ, R9, P0 ;  /* 0x000000ffff097224 */ /* 0x000fe200000e0609 */
[----:B------:R-:W-:Y:S01]  /*3960*/  IADD3.X R14, PT, PT, RZ, R11, RZ, P1, !PT ;  /* 0x0000000bff0e7210 */ /* 0x000fe20000ffe4ff */
[----:B------:R-:W-:Y:S08]  /*3970*/  @P3 BRA `(.L_x_71) ;  /* 0xfffffffc004c3947 */ /* 0x000ff0000383ffff */
[----:B------:R-:W-:Y:S02]  /*3980*/  IMAD.MOV.U32 R8, RZ, RZ, R16 ;  /* 0x000000ffff087224 */ /* 0x000fe400078e0010 */
[----:B------:R-:W-:-:S07]  /*3990*/  IMAD.MOV.U32 R9, RZ, RZ, RZ ;  /* 0x000000ffff097224 */ /* 0x000fce00078e00ff */
.L_x_62:
[----:B------:R-:W-:Y:S01]  /*39a0*/  LOP3.LUT R15, R15, 0x1, RZ, 0xc0, !PT ;  /* 0x000000010f0f7812 */ /* 0x000fe200078ec0ff */
[----:B------:R-:W-:Y:S03]  /*39b0*/  BSSY.RECONVERGENT B1, `(.L_x_61) ;  /* 0x000000e000017945 */ /* 0x000fe60003800200 */
[----:B------:R-:W-:-:S13]  /*39c0*/  ISETP.NE.U32.AND P0, PT, R15, 0x1, PT ;  /* 0x000000010f00780c */ /* 0x000fda0003f05070 */
[----:B------:R-:W-:Y:S05]  /*39d0*/  @P0 BRA `(.L_x_72) ;  /* 0x00000000002c0947 */ /* 0x000fea0003800000 */
[----:B-1----:R-:W-:-:S04]  /*39e0*/  LEA R6, P0, R8, R6, 0x2 ;  /* 0x0000000608067211 */ /* 0x002fc800078010ff */
[----:B------:R-:W-:-:S05]  /*39f0*/  LEA.HI.X R7, R8, R7, R9, 0x2, P0 ;  /* 0x0000000708077211 */ /* 0x000fca00000f1409 */
[----:B------:R-:W2:Y:S02]  /*3a00*/  LD.E R6, desc[UR36][R6.64] ;  /* 0x0000002406067980 */ /* 0x000ea4000c101900 */
[----:B--2---:R-:W-:-:S13]  /*3a10*/  ISETP.NE.AND P0, PT, R6, -0x1, PT ;  /* 0xffffffff0600780c */ /* 0x004fda0003f05270 */
[----:B------:R-:W-:Y:S05]  /*3a20*/  @!P0 BRA `(.L_x_72) ;  /* 0x0000000000188947 */ /* 0x000fea0003800000 */
[----:B------:R-:W-:-:S04]  /*3a30*/  LEA R4, P0, R8, R4, 0x3 ;  /* 0x0000000408047211 */ /* 0x000fc800078018ff */
[----:B------:R-:W-:-:S06]  /*3a40*/  LEA.HI.X R5, R8, R5, R9, 0x3, P0 ;  /* 0x0000000508057211 */ /* 0x000fcc00000f1c09 */
[----:B------:R-:W2:Y:S02]  /*3a50*/  LD.E.64 R4, desc[UR36][R4.64] ;  /* 0x0000002404047980 */ /* 0x000ea4000c101b00 */
[----:B--2---:R-:W-:-:S14]  /*3a60*/  DSETP.GT.AND P0, PT, R4, R2, PT ;  /* 0x000000020400722a */ /* 0x004fdc0003f04000 */
[----:B------:R-:W-:Y:S01]  /*3a70*/  @P0 MOV R2, R4 ;  /* 0x0000000400020202 */ /* 0x000fe20000000f00 */
[----:B------:R-:W-:-:S07]  /*3a80*/  @P0 IMAD.MOV.U32 R3, RZ, RZ, R5 ;  /* 0x000000ffff030224 */ /* 0x000fce00078e0005 */
.L_x_72:
[----:B------:R-:W-:Y:S05]  /*3a90*/  BSYNC.RECONVERGENT B1 ;  /* 0x0000000000017941 */ /* 0x000fea0003800200 */
.L_x_61:
[----:B-1----:R-:W1:Y:S02]  /*3aa0*/  LDC.64 R4, c[0x0][0x390] ;  /* 0x0000e400ff047b82 */ /* 0x002e640000000a00 */
[----:B-1----:R-:W-:-:S05]  /*3ab0*/  IMAD.WIDE.U32 R24, R24, 0x8, R4 ;  /* 0x0000000818187825 */ /* 0x002fca00078e0004 */
[----:B------:R2:W-:Y:S02]  /*3ac0*/  STG.E.64 desc[UR36][R24.64], R2 ;  /* 0x0000000218007986 */ /* 0x0005e4000c101b24 */
.L_x_60:
[----:B------:R-:W-:Y:S05]  /*3ad0*/  BSYNC.RECONVERGENT B0 ;  /* 0x0000000000007941 */ /* 0x000fea0003800200 */
.L_x_59:
[----:B------:R-:W-:Y:S06]  /*3ae0*/  BAR.SYNC.DEFER_BLOCKING 0x0 ;  /* 0x0000000000007b1d */ /* 0x000fec0000010000 */
[----:B------:R-:W-:Y:S05]  /*3af0*/  EXIT ;  /* 0x000000000000794d */ /* 0x000fea0003800000 */
        .weak           $__internal_0_$__cuda_sm20_dsqrt_rn_f64_mediumpath_v1
        .type           $__internal_0_$__cuda_sm20_dsqrt_rn_f64_mediumpath_v1,@function
        .size           $__internal_0_$__cuda_sm20_dsqrt_rn_f64_mediumpath_v1,(.L_x_78 - $__internal_0_$__cuda_sm20_dsqrt_rn_f64_mediumpath_v1)
$__internal_0_$__cuda_sm20_dsqrt_rn_f64_mediumpath_v1:
[----:B------:R-:W-:Y:S01]  /*3b00*/  ISETP.GE.U32.AND P1, PT, R5, -0x3400000, PT ;  /* 0xfcc000000500780c */ /* 0x000fe20003f26070 */
[----:B------:R-:W-:Y:S01]  /*3b10*/  BSSY.RECONVERGENT B3, `(.L_x_73) ;  /* 0x000002e000037945 */ /* 0x000fe20003800200 */
[----:B------:R-:W-:Y:S01]  /*3b20*/  LOP3.LUT R11, R11, R10, RZ, 0x3c, !PT ;  /* 0x0000000a0b0b7212 */ /* 0x000fe200078e3cff */
[----:B------:R-:W-:Y:S01]  /*3b30*/  IMAD.MOV.U32 R5, RZ, RZ, R4 ;  /* 0x000000ffff057224 */ /* 0x000fe200078e0004 */
[----:B------:R-:W-:Y:S02]  /*3b40*/  LOP3.LUT R9, R9, R8, RZ, 0x3c, !PT ;  /* 0x0000000809097212 */ /* 0x000fe400078e3cff */
[----:B------:R-:W-:Y:S02]  /*3b50*/  LOP3.LUT R7, R7, R6, RZ, 0x3c, !PT ;  /* 0x0000000607077212 */ /* 0x000fe400078e3cff */
[----:B------:R-:W-:Y:S02]  /*3b60*/  LOP3.LUT R10, R11, R10, RZ, 0x3c, !PT ;  /* 0x0000000a0b0a7212 */ /* 0x000fe400078e3cff */
[----:B------:R-:W-:-:S02]  /*3b70*/  LOP3.LUT R8, R9, R8, RZ, 0x3c, !PT ;  /* 0x0000000809087212 */ /* 0x000fc400078e3cff */
[----:B------:R-:W-:Y:S02]  /*3b80*/  LOP3.LUT R6, R7, R6, RZ, 0x3c, !PT ;  /* 0x0000000607067212 */ /* 0x000fe400078e3cff */
[----:B------:R-:W-:Y:S02]  /*3b90*/  LOP3.LUT R11, R11, R10, RZ, 0x3c, !PT ;  /* 0x0000000a0b0b7212 */ /* 0x000fe400078e3cff */
[----:B------:R-:W-:Y:S02]  /*3ba0*/  LOP3.LUT R9, R9, R8, RZ, 0x3c, !PT ;  /* 0x0000000809097212 */ /* 0x000fe400078e3cff */
[----:B------:R-:W-:Y:S02]  /*3bb0*/  MOV R4, R20 ;  /* 0x0000001400047202 */ /* 0x000fe40000000f00 */
[----:B------:R-:W-:Y:S01]  /*3bc0*/  LOP3.LUT R7, R7, R6, RZ, 0x3c, !PT ;  /* 0x0000000607077212 */ /* 0x000fe200078e3cff */
[----:B------:R-:W-:Y:S06]  /*3bd0*/  @!P1 BRA `(.L_x_74) ;  /* 0x0000000000209947 */ /* 0x000fec0003800000 */
[----:B------:R-:W-:-:S10]  /*3be0*/  DFMA.RM R6, R8, R4, R6 ;  /* 0x000000040806722b */ /* 0x000fd40000004006 */
[----:B------:R-:W-:-:S05]  /*3bf0*/  IADD3 R4, P1, PT, R6, 0x1, RZ ;  /* 0x0000000106047810 */ /* 0x000fca0007f3e0ff */
[----:B------:R-:W-:-:S06]  /*3c00*/  IMAD.X R5, RZ, RZ, R7, P1 ;  /* 0x000000ffff057224 */ /* 0x000fcc00008e0607 */
[----:B------:R-:W-:-:S08]  /*3c10*/  DFMA.RP R10, -R6, R4, R10 ;  /* 0x00000004060a722b */ /* 0x000fd0000000810a */
[----:B------:R-:W-:-:S06]  /*3c20*/  DSETP.GT.AND P1, PT, R10, RZ, PT ;  /* 0x000000ff0a00722a */ /* 0x000fcc0003f24000 */
[----:B------:R-:W-:Y:S02]  /*3c30*/  FSEL R4, R4, R6, P1 ;  /* 0x0000000604047208 */ /* 0x000fe40000800000 */
[----:B------:R-:W-:Y:S01]  /*3c40*/  FSEL R5, R5, R7, P1 ;  /* 0x0000000705057208 */ /* 0x000fe20000800000 */
[----:B------:R-:W-:Y:S06]  /*3c50*/  BRA `(.L_x_75) ;  /* 0x0000000000647947 */ /* 0x000fec0003800000 */
.L_x_74:
[----:B------:R-:W-:-:S14]  /*3c60*/  DSETP.NE.AND P1, PT, R10, RZ, PT ;  /* 0x000000ff0a00722a */ /* 0x000fdc0003f25000 */
[----:B------:R-:W-:Y:S05]  /*3c70*/  @!P1 BRA `(.L_x_76) ;  /* 0x0000000000589947 */ /* 0x000fea0003800000 */
[----:B------:R-:W-:-:S13]  /*3c80*/  ISETP.GE.AND P1, PT, R11, RZ, PT ;  /* 0x000000ff0b00720c */ /* 0x000fda0003f26270 */
[----:B------:R-:W-:Y:S01]  /*3c90*/  @!P1 IMAD.MOV.U32 R4, RZ, RZ, 0x0 ;  /* 0x00000000ff049424 */ /* 0x000fe200078e00ff */
[----:B------:R-:W-:Y:S01]  /*3ca0*/  @!P1 MOV R5, 0xfff80000 ;  /* 0xfff8000000059802 */ /* 0x000fe20000000f00 */
[----:B------:R-:W-:Y:S06]  /*3cb0*/  @!P1 BRA `(.L_x_75) ;  /* 0x00000000004c9947 */ /* 0x000fec0003800000 */
[----:B------:R-:W-:-:S13]  /*3cc0*/  ISETP.GT.AND P1, PT, R11, 0x7fefffff, PT ;  /* 0x7fefffff0b00780c */ /* 0x000fda0003f24270 */
[----:B------:R-:W-:Y:S05]  /*3cd0*/  @P1 BRA `(.L_x_76) ;  /* 0x0000000000401947 */ /* 0x000fea0003800000 */
[----:B------:R-:W-:Y:S01]  /*3ce0*/  DMUL R10, R10, 8.11296384146066816958e+31 ;  /* 0x469000000a0a7828 */ /* 0x000fe20000000000 */
[----:B------:R-:W-:Y:S01]  /*3cf0*/  IMAD.MOV.U32 R8, RZ, RZ, RZ ;  /* 0x000000ffff087224 */ /* 0x000fe200078e00ff */
[----:B------:R-:W-:Y:S01]  /*3d00*/  MOV R5, 0x3fd80000 ;  /* 0x3fd8000000057802 */ /* 0x000fe20000000f00 */
[----:B------:R-:W-:-:S03]  /*3d10*/  IMAD.MOV.U32 R4, RZ, RZ, 0x0 ;  /* 0x00000000ff047424 */ /* 0x000fc600078e00ff */
[----:B------:R-:W0:Y:S02]  /*3d20*/  MUFU.RSQ64H R9, R11 ;  /* 0x0000000b00097308 */ /* 0x000e240000001c00 */
[----:B0-----:R-:W-:-:S08]  /*3d30*/  DMUL R6, R8, R8 ;  /* 0x0000000808067228 */ /* 0x001fd00000000000 */
[----:B------:R-:W-:-:S08]  /*3d40*/  DFMA R6, R10, -R6, 1 ;  /* 0x3ff000000a06742b */ /* 0x000fd00000000806 */
[----:B------:R-:W-:Y:S02]  /*3d50*/  DFMA R4, R6, R4, 0.5 ;  /* 0x3fe000000604742b */ /* 0x000fe40000000004 */
[----:B------:R-:W-:-:S08]  /*3d60*/  DMUL R6, R8, R6 ;  /* 0x0000000608067228 */ /* 0x000fd00000000000 */
[----:B------:R-:W-:-:S08]  /*3d70*/  DFMA R6, R4, R6, R8 ;  /* 0x000000060406722b */ /* 0x000fd00000000008 */
[----:B------:R-:W-:Y:S02]  /*3d80*/  DMUL R4, R10, R6 ;  /* 0x000000060a047228 */ /* 0x000fe40000000000 */
[----:B------:R-:W-:-:S06]  /*3d90*/  VIADD R7, R7, 0xfff00000 ;  /* 0xfff0000007077836 */ /* 0x000fcc0000000000 */
[----:B------:R-:W-:-:S08]  /*3da0*/  DFMA R10, R4, -R4, R10 ;  /* 0x80000004040a722b */ /* 0x000fd0000000000a */
[----:B------:R-:W-:-:S10]  /*3db0*/  DFMA R4, R6, R10, R4 ;  /* 0x0000000a0604722b */ /* 0x000fd40000000004 */
[----:B------:R-:W-:Y:S01]  /*3dc0*/  VIADD R5, R5, 0xfcb00000 ;  /* 0xfcb0000005057836 */ /* 0x000fe20000000000 */
[----:B------:R-:W-:Y:S06]  /*3dd0*/  BRA `(.L_x_75) ;  /* 0x0000000000047947 */ /* 0x000fec0003800000 */
.L_x_76:
[----:B------:R-:W-:-:S11]  /*3de0*/  DADD R4, R10, R10 ;  /* 0x000000000a047229 */ /* 0x000fd6000000000a */
.L_x_75:
[----:B------:R-:W-:Y:S05]  /*3df0*/  BSYNC.RECONVERGENT B3 ;  /* 0x0000000000037941 */ /* 0x000fea0003800200 */
.L_x_73:
[----:B------:R-:W-:Y:S01]  /*3e00*/  MOV R6, R21 ;  /* 0x0000001500067202 */ /* 0x000fe20000000f00 */
[----:B------:R-:W-:-:S04]  /*3e10*/  IMAD.MOV.U32 R7, RZ, RZ, 0x0 ;  /* 0x00000000ff077424 */ /* 0x000fc800078e00ff */
[----:B------:R-:W-:Y:S05]  /*3e20*/  RET.REL.NODEC R6 `(_Z13minimaxKernelPiiiPd) ;  /* 0xffffffc006747950 */ /* 0x000fea0003c3ffff */
.L_x_77:
[----:B------:R-:W-:-:S00]  /*3e30*/  BRA `(.L_x_77) ;  /* 0xfffffffc00fc7947 */ /* 0x000fc0000383ffff */
[----:B------:R-:W-:-:S00]  /*3e40*/  NOP ;  /* 0x0000000000007918 */ /* 0x000fc00000000000 */
        /* <DEDUP_REMOVED lines=11> */
.L_x_78:


//--------------------- .nv.shared._Z13minimaxKernelPiiiPd --------------------------
	.section	.nv.shared._Z13minimaxKernelPiiiPd,"aw",@nobits
	.sectionflags	@""
	.align	8
.nv.shared._Z13minimaxKernelPiiiPd:
	.zero		1040


//--------------------- .nv.shared.reserved.0     --------------------------
	.section	.nv.shared.reserved.0,"aw",@nobits
	.weak		__nv_reservedSMEM_offset_0_alias
	.size		__nv_reservedSMEM_offset_0_alias, 0, 64
	.other		__nv_reservedSMEM_offset_0_alias,@"STO_CUDA_RESERVED_SHARED STV_DEFAULT"
__nv_reservedSMEM_offset_0_alias:
	.zero		0
	.zero		64


//--------------------- .nv.constant0._Z13minimaxKernelPiiiPd --------------------------
	.section	.nv.constant0._Z13minimaxKernelPiiiPd,"a",@progbits
	.sectionflags	@""
	.align	4
.nv.constant0._Z13minimaxKernelPiiiPd:
	.zero		920


//--------------------- SYMBOLS --------------------------

	.type		.nv.reservedSmem.offset0,@object
	.size		.nv.reservedSmem.offset0,0x4
	.type		.nv.reservedSmem.cap,@object
	.size		.nv.reservedSmem.cap,0x4
	.type		malloc,@function
